// auto-generated by cutlass_sweep.gemm — config: {"arch": "sm_90", "cluster_m": 2, "cluster_n": 1, "dtype": "fp16", "dtype_b": "fp16", "layout": "nt", "stages": 0, "tile_k": 64, "tile_m": 128, "tile_n": 80}
#include "cutlass/cutlass.h"
#include "cutlass/gemm/collective/collective_builder.hpp"
#include "cutlass/gemm/device/gemm_universal_adapter.h"
#include "cutlass/gemm/kernel/gemm_universal.hpp"
#include "cutlass/epilogue/collective/collective_builder.hpp"

using ElemA = cutlass::half_t;
using ElemB = cutlass::half_t;
using ElemCD = cutlass::half_t;
using Acc  = float;
using TileShape    = cute::Shape<cute::_128, cute::_80, cute::_64>;
using ClusterShape = cute::Shape<cute::_2, cute::_1, cute::_1>;

using CollectiveEpilogue = typename cutlass::epilogue::collective::CollectiveBuilder<
    cutlass::arch::Sm90, cutlass::arch::OpClassTensorOp,
    TileShape, ClusterShape,
    cutlass::epilogue::collective::EpilogueTileAuto,
    Acc, Acc,
    ElemCD, cutlass::layout::RowMajor, 128 / cutlass::sizeof_bits<ElemCD>::value,
    ElemCD, cutlass::layout::RowMajor, 128 / cutlass::sizeof_bits<ElemCD>::value,
    cutlass::epilogue::collective::EpilogueScheduleAuto
  >::CollectiveOp;

using CollectiveMainloop = typename cutlass::gemm::collective::CollectiveBuilder<
    cutlass::arch::Sm90, cutlass::arch::OpClassTensorOp,
    ElemA, cutlass::layout::RowMajor, 128 / cutlass::sizeof_bits<ElemA>::value,
    ElemB, cutlass::layout::ColumnMajor, 128 / cutlass::sizeof_bits<ElemB>::value,
    Acc,
    TileShape, ClusterShape,
    cutlass::gemm::collective::StageCountAutoCarveout<static_cast<int>(sizeof(typename CollectiveEpilogue::SharedStorage))>,
    cutlass::gemm::collective::KernelScheduleAuto
  >::CollectiveOp;

using GemmKernel = cutlass::gemm::kernel::GemmUniversal<
    cute::Shape<int,int,int,int>,
    CollectiveMainloop,
    CollectiveEpilogue
>;
using Gemm = cutlass::gemm::device::GemmUniversalAdapter<GemmKernel>;

// Force the device kernel symbol into the cubin without needing a host main.
auto* _anchor = &cutlass::device_kernel<GemmKernel>;


// ===== COMPILED SASS (sm_90a) =====

	.target	sm_90a

	.elftype	@"ET_EXEC"


//--------------------- .note.nv.tkinfo           --------------------------
	.section	.note.nv.tkinfo,"",@"SHT_NOTE"
	.sectionflags	@"SHF_NOTE_NV_TKINFO"
	.tkinfo
        /*0018*/ 	.word	0x00000002
        /*0030*/ 	.string	""
        /*0030*/ 	.string	"ptxas"
        /*0030*/ 	.string	"Cuda compilation tools, release 13.0, V13.0.88"
        /*0030*/ 	.string	"Build cuda_13.0.r13.0/compiler.36424714_0"
        /*0030*/ 	.string	"-arch sm_90a -m 64 "



//--------------------- .note.nv.cuinfo           --------------------------
	.section	.note.nv.cuinfo,"",@"SHT_NOTE"
	.sectionflags	@"SHF_NOTE_NV_CUINFO"
        /*0018*/ 	.short	0x0002
        /*001a*/ 	.short	0x005a
        /*001c*/ 	.short	0x0082
	.zero		2


//--------------------- .nv.info                  --------------------------
	.section	.nv.info,"",@"SHT_CUDA_INFO"
	.align	4


	//----- nvinfo : EIATTR_REGCOUNT
	.align		4
        /*0000*/ 	.byte	0x04, 0x2f
        /*0002*/ 	.short	(.L_15 - .L_14)
	.align		4
.L_14:
        /*0004*/ 	.word	index@(_ZN7cutlass13device_kernelINS_4gemm6kernel13GemmUniversalIN4cute5tupleIJiiiiEEENS1_10collective13CollectiveMmaINS1_34MainloopSm90TmaGmmaWarpSpecializedILi8ENS5_IJNS4_1CILi2EEENSA_ILi1EEESC_EEENS1_35KernelTmaWarpSpecializedCooperativeEEENS5_IJNSA_ILi128EEENSA_ILi80EEENSA_ILi64EEEEEENS_6half_tENS5_IJlSC_lEEESK_SL_NS4_8TiledMMAINS4_8MMA_AtomIJNS4_4SM904GMMA25MMA_64x16x16_F32F16F16_SSILNSP_5MajorE0ELSR_0ELNSP_7ScaleInE1ELSS_1EEEEEENS4_6LayoutISD_NS5_IJSC_NSA_ILi0EEESW_EEEEENS5_IJNS4_10UnderscoreESZ_SZ_EEEEENS4_13SM90_TMA_LOADENS4_14ComposedLayoutINS4_7SwizzleILi3ELi4ELi3EEENS4_18smem_ptr_flag_bitsILi16EEENSV_INS5_IJNSA_ILi8EEESI_EEENS5_IJSI_SC_EEEEEEEvNS4_8identityENS4_23SM90_TMA_LOAD_MULTICASTES1C_vS1D_EENS_8epilogue10collective6detail29Sm90TmaWarpSpecializedAdapterINS1H_15DefaultEpilogueISK_SL_SL_NS1G_6thread17LinearCombinationISK_Li1EffLNS1L_9ScaleType4KindE0ELNS_15FloatRoundStyleE2ESK_EENS1_15EpilogueDefaultEEEEEvvEEEEvNT_6ParamsE)
        /*0008*/ 	.word	0x000000a8


	//----- nvinfo : EIATTR_FRAME_SIZE
	.align		4
.L_15:
        /*000c*/ 	.byte	0x04, 0x11
        /*000e*/ 	.short	(.L_17 - .L_16)
	.align		4
.L_16:
        /*0010*/ 	.word	index@(_ZN7cutlass13device_kernelINS_4gemm6kernel13GemmUniversalIN4cute5tupleIJiiiiEEENS1_10collective13CollectiveMmaINS1_34MainloopSm90TmaGmmaWarpSpecializedILi8ENS5_IJNS4_1CILi2EEENSA_ILi1EEESC_EEENS1_35KernelTmaWarpSpecializedCooperativeEEENS5_IJNSA_ILi128EEENSA_ILi80EEENSA_ILi64EEEEEENS_6half_tENS5_IJlSC_lEEESK_SL_NS4_8TiledMMAINS4_8MMA_AtomIJNS4_4SM904GMMA25MMA_64x16x16_F32F16F16_SSILNSP_5MajorE0ELSR_0ELNSP_7ScaleInE1ELSS_1EEEEEENS4_6LayoutISD_NS5_IJSC_NSA_ILi0EEESW_EEEEENS5_IJNS4_10UnderscoreESZ_SZ_EEEEENS4_13SM90_TMA_LOADENS4_14ComposedLayoutINS4_7SwizzleILi3ELi4ELi3EEENS4_18smem_ptr_flag_bitsILi16EEENSV_INS5_IJNSA_ILi8EEESI_EEENS5_IJSI_SC_EEEEEEEvNS4_8identityENS4_23SM90_TMA_LOAD_MULTICASTES1C_vS1D_EENS_8epilogue10collective6detail29Sm90TmaWarpSpecializedAdapterINS1H_15DefaultEpilogueISK_SL_SL_NS1G_6thread17LinearCombinationISK_Li1EffLNS1L_9ScaleType4KindE0ELNS_15FloatRoundStyleE2ESK_EENS1_15EpilogueDefaultEEEEEvvEEEEvNT_6ParamsE)
        /*0014*/ 	.word	0x00000000


	//----- nvinfo : EIATTR_MIN_STACK_SIZE
	.align		4
.L_17:
        /*0018*/ 	.byte	0x04, 0x12
        /*001a*/ 	.short	(.L_19 - .L_18)
	.align		4
.L_18:
        /*001c*/ 	.word	index@(_ZN7cutlass13device_kernelINS_4gemm6kernel13GemmUniversalIN4cute5tupleIJiiiiEEENS1_10collective13CollectiveMmaINS1_34MainloopSm90TmaGmmaWarpSpecializedILi8ENS5_IJNS4_1CILi2EEENSA_ILi1EEESC_EEENS1_35KernelTmaWarpSpecializedCooperativeEEENS5_IJNSA_ILi128EEENSA_ILi80EEENSA_ILi64EEEEEENS_6half_tENS5_IJlSC_lEEESK_SL_NS4_8TiledMMAINS4_8MMA_AtomIJNS4_4SM904GMMA25MMA_64x16x16_F32F16F16_SSILNSP_5MajorE0ELSR_0ELNSP_7ScaleInE1ELSS_1EEEEEENS4_6LayoutISD_NS5_IJSC_NSA_ILi0EEESW_EEEEENS5_IJNS4_10UnderscoreESZ_SZ_EEEEENS4_13SM90_TMA_LOADENS4_14ComposedLayoutINS4_7SwizzleILi3ELi4ELi3EEENS4_18smem_ptr_flag_bitsILi16EEENSV_INS5_IJNSA_ILi8EEESI_EEENS5_IJSI_SC_EEEEEEEvNS4_8identityENS4_23SM90_TMA_LOAD_MULTICASTES1C_vS1D_EENS_8epilogue10collective6detail29Sm90TmaWarpSpecializedAdapterINS1H_15DefaultEpilogueISK_SL_SL_NS1G_6thread17LinearCombinationISK_Li1EffLNS1L_9ScaleType4KindE0ELNS_15FloatRoundStyleE2ESK_EENS1_15EpilogueDefaultEEEEEvvEEEEvNT_6ParamsE)
        /*0020*/ 	.word	0x00000000
.L_19:


//--------------------- .nv.compat                --------------------------
	.section	.nv.compat,"",@"SHT_CUDA_COMPAT_INFO"
	.align	4
        /*0000*/ 	.byte	0x02, 0x09, 0x01, 0x00, 0x02, 0x02, 0x04, 0x00, 0x02, 0x05, 0x05, 0x00, 0x03, 0x07, 0x01, 0x01
        /*0010*/ 	.byte	0x02, 0x03, 0x01, 0x00, 0x02, 0x06, 0x01, 0x00, 0x04, 0x0b, 0x08, 0x00, 0x00, 0x00, 0x00, 0x00
        /*0020*/ 	.byte	0x00, 0x00, 0x00, 0x00


//--------------------- .nv.info._ZN7cutlass13device_kernelINS_4gemm6kernel13GemmUniversalIN4cute5tupleIJiiiiEEENS1_10collective13CollectiveMmaINS1_34MainloopSm90TmaGmmaWarpSpecializedILi8ENS5_IJNS4_1CILi2EEENSA_ILi1EEESC_EEENS1_35KernelTmaWarpSpecializedCooperativeEEENS5_IJNSA_ILi128EEENSA_ILi80EEENSA_ILi64EEEEEENS_6half_tENS5_IJlSC_lEEESK_SL_NS4_8TiledMMAINS4_8MMA_AtomIJNS4_4SM904GMMA25MMA_64x16x16_F32F16F16_SSILNSP_5MajorE0ELSR_0ELNSP_7ScaleInE1ELSS_1EEEEEENS4_6LayoutISD_NS5_IJSC_NSA_ILi0EEESW_EEEEENS5_IJNS4_10UnderscoreESZ_SZ_EEEEENS4_13SM90_TMA_LOADENS4_14ComposedLayoutINS4_7SwizzleILi3ELi4ELi3EEENS4_18smem_ptr_flag_bitsILi16EEENSV_INS5_IJNSA_ILi8EEESI_EEENS5_IJSI_SC_EEEEEEEvNS4_8identityENS4_23SM90_TMA_LOAD_MULTICASTES1C_vS1D_EENS_8epilogue10collective6detail29Sm90TmaWarpSpecializedAdapterINS1H_15DefaultEpilogueISK_SL_SL_NS1G_6thread17LinearCombinationISK_Li1EffLNS1L_9ScaleType4KindE0ELNS_15FloatRoundStyleE2ESK_EENS1_15EpilogueDefaultEEEEEvvEEEEvNT_6ParamsE --------------------------
	.section	.nv.info._ZN7cutlass13device_kernelINS_4gemm6kernel13GemmUniversalIN4cute5tupleIJiiiiEEENS1_10collective13CollectiveMmaINS1_34MainloopSm90TmaGmmaWarpSpecializedILi8ENS5_IJNS4_1CILi2EEENSA_ILi1EEESC_EEENS1_35KernelTmaWarpSpecializedCooperativeEEENS5_IJNSA_ILi128EEENSA_ILi80EEENSA_ILi64EEEEEENS_6half_tENS5_IJlSC_lEEESK_SL_NS4_8TiledMMAINS4_8MMA_AtomIJNS4_4SM904GMMA25MMA_64x16x16_F32F16F16_SSILNSP_5MajorE0ELSR_0ELNSP_7ScaleInE1ELSS_1EEEEEENS4_6LayoutISD_NS5_IJSC_NSA_ILi0EEESW_EEEEENS5_IJNS4_10UnderscoreESZ_SZ_EEEEENS4_13SM90_TMA_LOADENS4_14ComposedLayoutINS4_7SwizzleILi3ELi4ELi3EEENS4_18smem_ptr_flag_bitsILi16EEENSV_INS5_IJNSA_ILi8EEESI_EEENS5_IJSI_SC_EEEEEEEvNS4_8identityENS4_23SM90_TMA_LOAD_MULTICASTES1C_vS1D_EENS_8epilogue10collective6detail29Sm90TmaWarpSpecializedAdapterINS1H_15DefaultEpilogueISK_SL_SL_NS1G_6thread17LinearCombinationISK_Li1EffLNS1L_9ScaleType4KindE0ELNS_15FloatRoundStyleE2ESK_EENS1_15EpilogueDefaultEEEEEvvEEEEvNT_6ParamsE,"",@"SHT_CUDA_INFO"
	.sectionflags	@""
	.align	4


	//----- nvinfo : EIATTR_CUDA_API_VERSION
	.align		4
        /*0000*/ 	.byte	0x04, 0x37
        /*0002*/ 	.short	(.L_21 - .L_20)
.L_20:
        /*0004*/ 	.word	0x00000082


	//----- nvinfo : EIATTR_KPARAM_INFO
	.align		4
.L_21:
        /*0008*/ 	.byte	0x04, 0x17
        /*000a*/ 	.short	(.L_23 - .L_22)
.L_22:
        /*000c*/ 	.word	0x00000000
        /*0010*/ 	.short	0x0000
        /*0012*/ 	.short	0x0070
        /*0014*/ 	.byte	0x00, 0xf0, 0x01, 0x10


	//----- nvinfo : EIATTR_SPARSE_MMA_MASK
	.align		4
.L_23:
        /*0018*/ 	.byte	0x03, 0x50
        /*001a*/ 	.short	0x0000


	//----- nvinfo : EIATTR_MAXREG_COUNT
	.align		4
        /*001c*/ 	.byte	0x03, 0x1b
        /*001e*/ 	.short	0x00a8


	//----- nvinfo : EIATTR_NUM_BARRIERS
	.align		4
        /*0020*/ 	.byte	0x02, 0x4c
        /*0022*/ 	.byte	0x01
	.zero		1


	//----- nvinfo : EIATTR_EXTERNS
	.align		4
        /*0024*/ 	.byte	0x04, 0x0f
        /*0026*/ 	.short	(.L_25 - .L_24)


	//   ....[0]....
	.align		4
.L_24:
        /*0028*/ 	.word	index@(__assertfail)


	//----- nvinfo : EIATTR_MERCURY_ISA_VERSION
	.align		4
.L_25:
        /*002c*/ 	.byte	0x03, 0x5f
        /*002e*/ 	.short	0x0101


	//----- nvinfo : EIATTR_INT_WARP_WIDE_INSTR_OFFSETS
	.align		4
        /*0030*/ 	.byte	0x04, 0x31
        /*0032*/ 	.short	(.L_27 - .L_26)


	//   ....[0]....
.L_26:
        /*0034*/ 	.word	0x00000530


	//   ....[1]....
        /*0038*/ 	.word	0x00000560


	//   ....[2]....
        /*003c*/ 	.word	0x00000700


	//----- nvinfo : EIATTR_COOP_GROUP_MASK_REGIDS
	.align		4
.L_27:
        /*0040*/ 	.byte	0x04, 0x29
        /*0042*/ 	.short	(.L_29 - .L_28)


	//   ....[0]....
.L_28:
        /*0044*/ 	.word	0xffffffff


	//   ....[1]....
        /*0048*/ 	.word	0xffffffff


	//   ....[2]....
        /*004c*/ 	.word	0xffffffff


	//   ....[3]....
        /*0050*/ 	.word	0xffffffff


	//   ....[4]....
        /*0054*/ 	.word	0xffffffff


	//   ....[5]....
        /*0058*/ 	.word	0xffffffff


	//----- nvinfo : EIATTR_COOP_GROUP_INSTR_OFFSETS
	.align		4
.L_29:
        /*005c*/ 	.byte	0x04, 0x28
        /*005e*/ 	.short	(.L_31 - .L_30)


	//   ....[0]....
.L_30:
        /*0060*/ 	.word	0x00000060


	//   ....[1]....
        /*0064*/ 	.word	0x00000070


	//   ....[2]....
        /*0068*/ 	.word	0x00000130


	//   ....[3]....
        /*006c*/ 	.word	0x00000380


	//   ....[4]....
        /*0070*/ 	.word	0x000008b0


	//   ....[5]....
        /*0074*/ 	.word	0x00001510


	//----- nvinfo : EIATTR_REG_RECONFIG
	.align		4
.L_31:
        /*0078*/ 	.byte	0x01, 0x54
	.zero		2


	//----- nvinfo : EIATTR_SYSCALL_OFFSETS
	.align		4
        /*007c*/ 	.byte	0x04, 0x46
        /*007e*/ 	.short	(.L_33 - .L_32)


	//   ....[0]....
.L_32:
        /*0080*/ 	.word	0x00001700


	//----- nvinfo : EIATTR_MBARRIER_INSTR_OFFSETS
	.align		4
.L_33:
        /*0084*/ 	.byte	0x04, 0x39
        /*0086*/ 	.short	(.L_35 - .L_34)


	//   ....[0]....
.L_34:
        /*0088*/ 	.word	0x00000250
        /*008c*/ 	.word	0x000000ff
        /*0090*/ 	.word	0x00000000
        /*0094*/ 	.short	0x0100
        /*0096*/ 	.byte	0x08
	.zero		1


	//   ....[1]....
        /*0098*/ 	.word	0x00000260
        /*009c*/ 	.word	0x000000ff
        /*00a0*/ 	.word	0x00000040
        /*00a4*/ 	.short	0x0100
        /*00a6*/ 	.byte	0x08
	.zero		1


	//   ....[2]....
        /*00a8*/ 	.word	0x00000270
        /*00ac*/ 	.word	0x000000ff
        /*00b0*/ 	.word	0x00000008
        /*00b4*/ 	.short	0x0100
        /*00b6*/ 	.byte	0x08
	.zero		1


	//   ....[3]....
        /*00b8*/ 	.word	0x00000280
        /*00bc*/ 	.word	0x000000ff
        /*00c0*/ 	.word	0x00000048
        /*00c4*/ 	.short	0x0100
        /*00c6*/ 	.byte	0x08
	.zero		1


	//   ....[4]....
        /*00c8*/ 	.word	0x00000290
        /*00cc*/ 	.word	0x000000ff
        /*00d0*/ 	.word	0x00000010
        /*00d4*/ 	.short	0x0100
        /*00d6*/ 	.byte	0x08
	.zero		1


	//   ....[5]....
        /*00d8*/ 	.word	0x000002a0
        /*00dc*/ 	.word	0x000000ff
        /*00e0*/ 	.word	0x00000050
        /*00e4*/ 	.short	0x0100
        /*00e6*/ 	.byte	0x08
	.zero		1


	//   ....[6]....
        /*00e8*/ 	.word	0x000002b0
        /*00ec*/ 	.word	0x000000ff
        /*00f0*/ 	.word	0x00000018
        /*00f4*/ 	.short	0x0100
        /*00f6*/ 	.byte	0x08
	.zero		1


	//   ....[7]....
        /*00f8*/ 	.word	0x000002c0
        /*00fc*/ 	.word	0x000000ff
        /*0100*/ 	.word	0x00000058
        /*0104*/ 	.short	0x0100
        /*0106*/ 	.byte	0x08
	.zero		1


	//   ....[8]....
        /*0108*/ 	.word	0x000002d0
        /*010c*/ 	.word	0x000000ff
        /*0110*/ 	.word	0x00000020
        /*0114*/ 	.short	0x0100
        /*0116*/ 	.byte	0x08
	.zero		1


	//   ....[9]....
        /*0118*/ 	.word	0x000002e0
        /*011c*/ 	.word	0x000000ff
        /*0120*/ 	.word	0x00000060
        /*0124*/ 	.short	0x0100
        /*0126*/ 	.byte	0x08
	.zero		1


	//   ....[10]....
        /*0128*/ 	.word	0x000002f0
        /*012c*/ 	.word	0x000000ff
        /*0130*/ 	.word	0x00000028
        /*0134*/ 	.short	0x0100
        /*0136*/ 	.byte	0x08
	.zero		1


	//   ....[11]....
        /*0138*/ 	.word	0x00000300
        /*013c*/ 	.word	0x000000ff
        /*0140*/ 	.word	0x00000068
        /*0144*/ 	.short	0x0100
        /*0146*/ 	.byte	0x08
	.zero		1


	//   ....[12]....
        /*0148*/ 	.word	0x00000310
        /*014c*/ 	.word	0x000000ff
        /*0150*/ 	.word	0x00000030
        /*0154*/ 	.short	0x0100
        /*0156*/ 	.byte	0x08
	.zero		1


	//   ....[13]....
        /*0158*/ 	.word	0x00000320
        /*015c*/ 	.word	0x000000ff
        /*0160*/ 	.word	0x00000070
        /*0164*/ 	.short	0x0100
        /*0166*/ 	.byte	0x08
	.zero		1


	//   ....[14]....
        /*0168*/ 	.word	0x00000330
        /*016c*/ 	.word	0x000000ff
        /*0170*/ 	.word	0x00000038
        /*0174*/ 	.short	0x0100
        /*0176*/ 	.byte	0x08
	.zero		1


	//   ....[15]....
        /*0178*/ 	.word	0x00000340
        /*017c*/ 	.word	0x000000ff
        /*0180*/ 	.word	0x00000078
        /*0184*/ 	.short	0x0100
        /*0186*/ 	.byte	0x08
	.zero		1


	//   ....[16]....
        /*0188*/ 	.word	0x00000790
        /*018c*/ 	.word	0x000000ff
        /*0190*/ 	.word	0x00000090
        /*0194*/ 	.short	0x0100
        /*0196*/ 	.byte	0x06
	.zero		1


	//   ....[17]....
        /*0198*/ 	.word	0x00000830
        /*019c*/ 	.word	0x000000ff
        /*01a0*/ 	.word	0x00000098
        /*01a4*/ 	.short	0x0100
        /*01a6*/ 	.byte	0x06
	.zero		1


	//   ....[18]....
        /*01a8*/ 	.word	0x00001780
        /*01ac*/ 	.word	0x00000003
        /*01b0*/ 	.word	0x00000000
        /*01b4*/ 	.short	0x010a
        /*01b6*/ 	.byte	0x3f
	.zero		1


	//   ....[19]....
        /*01b8*/ 	.word	0x000017e0
        /*01bc*/ 	.word	0x00000003
        /*01c0*/ 	.word	0x00000000
        /*01c4*/ 	.short	0x010a
        /*01c6*/ 	.byte	0x3f
	.zero		1


	//   ....[20]....
        /*01c8*/ 	.word	0x000021b0
        /*01cc*/ 	.word	0x000000ff
        /*01d0*/ 	.word	0x00000000
        /*01d4*/ 	.short	0x010a
        /*01d6*/ 	.byte	0x07
	.zero		1


	//   ....[21]....
        /*01d8*/ 	.word	0x000021f0
        /*01dc*/ 	.word	0x000000ff
        /*01e0*/ 	.word	0x00000000
        /*01e4*/ 	.short	0x010a
        /*01e6*/ 	.byte	0x07
	.zero		1


	//   ....[22]....
        /*01e8*/ 	.word	0x00002a50
        /*01ec*/ 	.word	0x00000004
        /*01f0*/ 	.word	0x00000000
        /*01f4*/ 	.short	0x0101
        /*01f6*/ 	.byte	0x3f
	.zero		1


	//   ....[23]....
        /*01f8*/ 	.word	0x00002c60
        /*01fc*/ 	.word	0x00000000
        /*0200*/ 	.word	0x00000000
        /*0204*/ 	.short	0x0101
        /*0206*/ 	.byte	0x3f
	.zero		1


	//   ....[24]....
        /*0208*/ 	.word	0x000066f0
        /*020c*/ 	.word	0x00000015
        /*0210*/ 	.word	0x00000040
        /*0214*/ 	.short	0x010a
        /*0216*/ 	.byte	0x3f
	.zero		1


	//   ....[25]....
        /*0218*/ 	.word	0x00006ac0
        /*021c*/ 	.word	0x00000005
        /*0220*/ 	.word	0x00000098
        /*0224*/ 	.short	0x0101
        /*0226*/ 	.byte	0x3f
	.zero		1


	//   ....[26]....
        /*0228*/ 	.word	0x000071d0
        /*022c*/ 	.word	0x00000007
        /*0230*/ 	.word	0x00000000
        /*0234*/ 	.short	0x010a
        /*0236*/ 	.byte	0x3f
	.zero		1


	//   ....[27]....
        /*0238*/ 	.word	0x00007250
        /*023c*/ 	.word	0x00000006
        /*0240*/ 	.word	0x00000000
        /*0244*/ 	.short	0x010a
        /*0246*/ 	.byte	0x3f
	.zero		1


	//   ....[28]....
        /*0248*/ 	.word	0x000072e0
        /*024c*/ 	.word	0x00000007
        /*0250*/ 	.word	0x00000000
        /*0254*/ 	.short	0x010a
        /*0256*/ 	.byte	0x3f
	.zero		1


	//   ....[29]....
        /*0258*/ 	.word	0x00007370
        /*025c*/ 	.word	0x00000006
        /*0260*/ 	.word	0x00000000
        /*0264*/ 	.short	0x010a
        /*0266*/ 	.byte	0x3f
	.zero		1


	//   ....[30]....
        /*0268*/ 	.word	0x00007400
        /*026c*/ 	.word	0x00000007
        /*0270*/ 	.word	0x00000000
        /*0274*/ 	.short	0x010a
        /*0276*/ 	.byte	0x3f
	.zero		1


	//   ....[31]....
        /*0278*/ 	.word	0x00007490
        /*027c*/ 	.word	0x00000006
        /*0280*/ 	.word	0x00000000
        /*0284*/ 	.short	0x010a
        /*0286*/ 	.byte	0x3f
	.zero		1


	//   ....[32]....
        /*0288*/ 	.word	0x00007520
        /*028c*/ 	.word	0x00000007
        /*0290*/ 	.word	0x00000000
        /*0294*/ 	.short	0x010a
        /*0296*/ 	.byte	0x3f
	.zero		1


	//   ....[33]....
        /*0298*/ 	.word	0x000075b0
        /*029c*/ 	.word	0x00000005
        /*02a0*/ 	.word	0x00000000
        /*02a4*/ 	.short	0x010a
        /*02a6*/ 	.byte	0x3f
	.zero		1


	//   ....[34]....
        /*02a8*/ 	.word	0x00007610
        /*02ac*/ 	.word	0x00000003
        /*02b0*/ 	.word	0x00000000
        /*02b4*/ 	.short	0x010a
        /*02b6*/ 	.byte	0x3f
	.zero		1


	//   ....[35]....
        /*02b8*/ 	.word	0x00007670
        /*02bc*/ 	.word	0x00000005
        /*02c0*/ 	.word	0x00000000
        /*02c4*/ 	.short	0x010a
        /*02c6*/ 	.byte	0x3f
	.zero		1


	//   ....[36]....
        /*02c8*/ 	.word	0x00007740
        /*02cc*/ 	.word	0x00000015
        /*02d0*/ 	.word	0x00000040
        /*02d4*/ 	.short	0x010a
        /*02d6*/ 	.byte	0x3f
	.zero		1


	//   ....[37]....
        /*02d8*/ 	.word	0x00007810
        /*02dc*/ 	.word	0x00000007
        /*02e0*/ 	.word	0x00000000
        /*02e4*/ 	.short	0x010a
        /*02e6*/ 	.byte	0x3f
	.zero		1


	//   ....[38]....
        /*02e8*/ 	.word	0x00007860
        /*02ec*/ 	.word	0x00000006
        /*02f0*/ 	.word	0x00000000
        /*02f4*/ 	.short	0x010a
        /*02f6*/ 	.byte	0x3f
	.zero		1


	//   ....[39]....
        /*02f8*/ 	.word	0x000078b0
        /*02fc*/ 	.word	0x00000007
        /*0300*/ 	.word	0x00000000
        /*0304*/ 	.short	0x010a
        /*0306*/ 	.byte	0x3f
	.zero		1


	//   ....[40]....
        /*0308*/ 	.word	0x00007900
        /*030c*/ 	.word	0x00000006
        /*0310*/ 	.word	0x00000000
        /*0314*/ 	.short	0x010a
        /*0316*/ 	.byte	0x3f
	.zero		1


	//   ....[41]....
        /*0318*/ 	.word	0x00007950
        /*031c*/ 	.word	0x00000007
        /*0320*/ 	.word	0x00000000
        /*0324*/ 	.short	0x010a
        /*0326*/ 	.byte	0x3f
	.zero		1


	//   ....[42]....
        /*0328*/ 	.word	0x000079a0
        /*032c*/ 	.word	0x00000006
        /*0330*/ 	.word	0x00000000
        /*0334*/ 	.short	0x010a
        /*0336*/ 	.byte	0x3f
	.zero		1


	//   ....[43]....
        /*0338*/ 	.word	0x000079f0
        /*033c*/ 	.word	0x00000007
        /*0340*/ 	.word	0x00000000
        /*0344*/ 	.short	0x010a
        /*0346*/ 	.byte	0x3f
	.zero		1


	//----- nvinfo : EIATTR_NUM_MBARRIERS
	.align		4
.L_35:
        /*0348*/ 	.byte	0x03, 0x38
        /*034a*/ 	.short	0x0012


	//----- nvinfo : EIATTR_EXIT_INSTR_OFFSETS
	.align		4
        /*034c*/ 	.byte	0x04, 0x1c
        /*034e*/ 	.short	(.L_37 - .L_36)


	//   ....[0]....
.L_36:
        /*0350*/ 	.word	0x00000a80


	//   ....[1]....
        /*0354*/ 	.word	0x00001290


	//   ....[2]....
        /*0358*/ 	.word	0x00005e90


	//   ....[3]....
        /*035c*/ 	.word	0x000063f0


	//   ....[4]....
        /*0360*/ 	.word	0x00007600


	//----- nvinfo : EIATTR_MAX_THREADS
	.align		4
.L_37:
        /*0364*/ 	.byte	0x04, 0x05
        /*0366*/ 	.short	(.L_39 - .L_38)
.L_38:
        /*0368*/ 	.word	0x00000180
        /*036c*/ 	.word	0x00000001
        /*0370*/ 	.word	0x00000001


	//----- nvinfo : EIATTR_CRS_STACK_SIZE
	.align		4
.L_39:
        /*0374*/ 	.byte	0x04, 0x1e
        /*0376*/ 	.short	(.L_41 - .L_40)
.L_40:
        /*0378*/ 	.word	0x00000000


	//----- nvinfo : EIATTR_CBANK_PARAM_SIZE
	.align		4
.L_41:
        /*037c*/ 	.byte	0x03, 0x19
        /*037e*/ 	.short	0x0470


	//----- nvinfo : EIATTR_PARAM_CBANK
	.align		4
        /*0380*/ 	.byte	0x04, 0x0a
        /*0382*/ 	.short	(.L_43 - .L_42)
	.align		4
.L_42:
        /*0384*/ 	.word	index@(.nv.constant0._ZN7cutlass13device_kernelINS_4gemm6kernel13GemmUniversalIN4cute5tupleIJiiiiEEENS1_10collective13CollectiveMmaINS1_34MainloopSm90TmaGmmaWarpSpecializedILi8ENS5_IJNS4_1CILi2EEENSA_ILi1EEESC_EEENS1_35KernelTmaWarpSpecializedCooperativeEEENS5_IJNSA_ILi128EEENSA_ILi80EEENSA_ILi64EEEEEENS_6half_tENS5_IJlSC_lEEESK_SL_NS4_8TiledMMAINS4_8MMA_AtomIJNS4_4SM904GMMA25MMA_64x16x16_F32F16F16_SSILNSP_5MajorE0ELSR_0ELNSP_7ScaleInE1ELSS_1EEEEEENS4_6LayoutISD_NS5_IJSC_NSA_ILi0EEESW_EEEEENS5_IJNS4_10UnderscoreESZ_SZ_EEEEENS4_13SM90_TMA_LOADENS4_14ComposedLayoutINS4_7SwizzleILi3ELi4ELi3EEENS4_18smem_ptr_flag_bitsILi16EEENSV_INS5_IJNSA_ILi8EEESI_EEENS5_IJSI_SC_EEEEEEEvNS4_8identityENS4_23SM90_TMA_LOAD_MULTICASTES1C_vS1D_EENS_8epilogue10collective6detail29Sm90TmaWarpSpecializedAdapterINS1H_15DefaultEpilogueISK_SL_SL_NS1G_6thread17LinearCombinationISK_Li1EffLNS1L_9ScaleType4KindE0ELNS_15FloatRoundStyleE2ESK_EENS1_15EpilogueDefaultEEEEEvvEEEEvNT_6ParamsE)
        /*0388*/ 	.short	0x0210
        /*038a*/ 	.short	0x0470


	//----- nvinfo : EIATTR_SW_WAR
	.align		4
.L_43:
        /*038c*/ 	.byte	0x04, 0x36
        /*038e*/ 	.short	(.L_45 - .L_44)
.L_44:
        /*0390*/ 	.word	0x00000008
.L_45:


//--------------------- .nv.callgraph             --------------------------
	.section	.nv.callgraph,"",@"SHT_CUDA_CALLGRAPH"
	.align	4
	.sectionentsize	8
	.align		4
        /*0000*/ 	.word	0x00000000
	.align		4
        /*0004*/ 	.word	0xffffffff
	.align		4
        /*0008*/ 	.word	index@(_ZN7cutlass13device_kernelINS_4gemm6kernel13GemmUniversalIN4cute5tupleIJiiiiEEENS1_10collective13CollectiveMmaINS1_34MainloopSm90TmaGmmaWarpSpecializedILi8ENS5_IJNS4_1CILi2EEENSA_ILi1EEESC_EEENS1_35KernelTmaWarpSpecializedCooperativeEEENS5_IJNSA_ILi128EEENSA_ILi80EEENSA_ILi64EEEEEENS_6half_tENS5_IJlSC_lEEESK_SL_NS4_8TiledMMAINS4_8MMA_AtomIJNS4_4SM904GMMA25MMA_64x16x16_F32F16F16_SSILNSP_5MajorE0ELSR_0ELNSP_7ScaleInE1ELSS_1EEEEEENS4_6LayoutISD_NS5_IJSC_NSA_ILi0EEESW_EEEEENS5_IJNS4_10UnderscoreESZ_SZ_EEEEENS4_13SM90_TMA_LOADENS4_14ComposedLayoutINS4_7SwizzleILi3ELi4ELi3EEENS4_18smem_ptr_flag_bitsILi16EEENSV_INS5_IJNSA_ILi8EEESI_EEENS5_IJSI_SC_EEEEEEEvNS4_8identityENS4_23SM90_TMA_LOAD_MULTICASTES1C_vS1D_EENS_8epilogue10collective6detail29Sm90TmaWarpSpecializedAdapterINS1H_15DefaultEpilogueISK_SL_SL_NS1G_6thread17LinearCombinationISK_Li1EffLNS1L_9ScaleType4KindE0ELNS_15FloatRoundStyleE2ESK_EENS1_15EpilogueDefaultEEEEEvvEEEEvNT_6ParamsE)
	.align		4
        /*000c*/ 	.word	index@(__assertfail)
	.align		4
        /*0010*/ 	.word	0x00000000
	.align		4
        /*0014*/ 	.word	0xfffffffe
	.align		4
        /*0018*/ 	.word	0x00000000
	.align		4
        /*001c*/ 	.word	0xfffffffd
	.align		4
        /*0020*/ 	.word	0x00000000
	.align		4
        /*0024*/ 	.word	0xfffffffc


//--------------------- .nv.constant4             --------------------------
	.section	.nv.constant4,"a",@progbits
	.align	8
	.align		8
.nv.constant4:
        /*0000*/ 	.dword	__assertfail
	.align		8
        /*0008*/ 	.dword	__unnamed_1
	.align		8
        /*0010*/ 	.dword	_ZN39_INTERNAL_254a9914_4_k_cu_7d5bf2eb_99834cuda3std3__45__cpo5beginE
	.align		8
        /*0018*/ 	.dword	_ZN39_INTERNAL_254a9914_4_k_cu_7d5bf2eb_99834cuda3std3__45__cpo3endE
	.align		8
        /*0020*/ 	.dword	_ZN39_INTERNAL_254a9914_4_k_cu_7d5bf2eb_99834cuda3std3__45__cpo6cbeginE
	.align		8
        /*0028*/ 	.dword	_ZN39_INTERNAL_254a9914_4_k_cu_7d5bf2eb_99834cuda3std3__45__cpo4cendE
	.align		8
        /*0030*/ 	.dword	_ZN39_INTERNAL_254a9914_4_k_cu_7d5bf2eb_99834cuda3std3__441_GLOBAL__N__254a9914_4_k_cu_7d5bf2eb_99836ignoreE
	.align		8
        /*0038*/ 	.dword	_ZN39_INTERNAL_254a9914_4_k_cu_7d5bf2eb_99834cuda3std3__419piecewise_constructE
	.align		8
        /*0040*/ 	.dword	_ZN39_INTERNAL_254a9914_4_k_cu_7d5bf2eb_99834cuda3std3__48in_placeE
	.align		8
        /*0048*/ 	.dword	_ZN39_INTERNAL_254a9914_4_k_cu_7d5bf2eb_99834cuda3std6ranges3__45__cpo4swapE
	.align		8
        /*0050*/ 	.dword	_ZN39_INTERNAL_254a9914_4_k_cu_7d5bf2eb_99834cuda3std6ranges3__45__cpo9iter_moveE
	.align		8
        /*0058*/ 	.dword	_ZN39_INTERNAL_254a9914_4_k_cu_7d5bf2eb_99834cute7productE
	.align		8
        /*0060*/ 	.dword	_ZN39_INTERNAL_254a9914_4_k_cu_7d5bf2eb_99834cute1_E
	.align		8
        /*0068*/ 	.dword	$str$22
	.align		8
        /*0070*/ 	.dword	$str$23


//--------------------- .text._ZN7cutlass13device_kernelINS_4gemm6kernel13GemmUniversalIN4cute5tupleIJiiiiEEENS1_10collective13CollectiveMmaINS1_34MainloopSm90TmaGmmaWarpSpecializedILi8ENS5_IJNS4_1CILi2EEENSA_ILi1EEESC_EEENS1_35KernelTmaWarpSpecializedCooperativeEEENS5_IJNSA_ILi128EEENSA_ILi80EEENSA_ILi64EEEEEENS_6half_tENS5_IJlSC_lEEESK_SL_NS4_8TiledMMAINS4_8MMA_AtomIJNS4_4SM904GMMA25MMA_64x16x16_F32F16F16_SSILNSP_5MajorE0ELSR_0ELNSP_7ScaleInE1ELSS_1EEEEEENS4_6LayoutISD_NS5_IJSC_NSA_ILi0EEESW_EEEEENS5_IJNS4_10UnderscoreESZ_SZ_EEEEENS4_13SM90_TMA_LOADENS4_14ComposedLayoutINS4_7SwizzleILi3ELi4ELi3EEENS4_18smem_ptr_flag_bitsILi16EEENSV_INS5_IJNSA_ILi8EEESI_EEENS5_IJSI_SC_EEEEEEEvNS4_8identityENS4_23SM90_TMA_LOAD_MULTICASTES1C_vS1D_EENS_8epilogue10collective6detail29Sm90TmaWarpSpecializedAdapterINS1H_15DefaultEpilogueISK_SL_SL_NS1G_6thread17LinearCombinationISK_Li1EffLNS1L_9ScaleType4KindE0ELNS_15FloatRoundStyleE2ESK_EENS1_15EpilogueDefaultEEEEEvvEEEEvNT_6ParamsE --------------------------
	.section	.text._ZN7cutlass13device_kernelINS_4gemm6kernel13GemmUniversalIN4cute5tupleIJiiiiEEENS1_10collective13CollectiveMmaINS1_34MainloopSm90TmaGmmaWarpSpecializedILi8ENS5_IJNS4_1CILi2EEENSA_ILi1EEESC_EEENS1_35KernelTmaWarpSpecializedCooperativeEEENS5_IJNSA_ILi128EEENSA_ILi80EEENSA_ILi64EEEEEENS_6half_tENS5_IJlSC_lEEESK_SL_NS4_8TiledMMAINS4_8MMA_AtomIJNS4_4SM904GMMA25MMA_64x16x16_F32F16F16_SSILNSP_5MajorE0ELSR_0ELNSP_7ScaleInE1ELSS_1EEEEEENS4_6LayoutISD_NS5_IJSC_NSA_ILi0EEESW_EEEEENS5_IJNS4_10UnderscoreESZ_SZ_EEEEENS4_13SM90_TMA_LOADENS4_14ComposedLayoutINS4_7SwizzleILi3ELi4ELi3EEENS4_18smem_ptr_flag_bitsILi16EEENSV_INS5_IJNSA_ILi8EEESI_EEENS5_IJSI_SC_EEEEEEEvNS4_8identityENS4_23SM90_TMA_LOAD_MULTICASTES1C_vS1D_EENS_8epilogue10collective6detail29Sm90TmaWarpSpecializedAdapterINS1H_15DefaultEpilogueISK_SL_SL_NS1G_6thread17LinearCombinationISK_Li1EffLNS1L_9ScaleType4KindE0ELNS_15FloatRoundStyleE2ESK_EENS1_15EpilogueDefaultEEEEEvvEEEEvNT_6ParamsE,"ax",@progbits
	.align	128
.text._ZN7cutlass13device_kernelINS_4gemm6kernel13GemmUniversalIN4cute5tupleIJiiiiEEENS1_10collective13CollectiveMmaINS1_34MainloopSm90TmaGmmaWarpSpecializedILi8ENS5_IJNS4_1CILi2EEENSA_ILi1EEESC_EEENS1_35KernelTmaWarpSpecializedCooperativeEEENS5_IJNSA_ILi128EEENSA_ILi80EEENSA_ILi64EEEEEENS_6half_tENS5_IJlSC_lEEESK_SL_NS4_8TiledMMAINS4_8MMA_AtomIJNS4_4SM904GMMA25MMA_64x16x16_F32F16F16_SSILNSP_5MajorE0ELSR_0ELNSP_7ScaleInE1ELSS_1EEEEEENS4_6LayoutISD_NS5_IJSC_NSA_ILi0EEESW_EEEEENS5_IJNS4_10UnderscoreESZ_SZ_EEEEENS4_13SM90_TMA_LOADENS4_14ComposedLayoutINS4_7SwizzleILi3ELi4ELi3EEENS4_18smem_ptr_flag_bitsILi16EEENSV_INS5_IJNSA_ILi8EEESI_EEENS5_IJSI_SC_EEEEEEEvNS4_8identityENS4_23SM90_TMA_LOAD_MULTICASTES1C_vS1D_EENS_8epilogue10collective6detail29Sm90TmaWarpSpecializedAdapterINS1H_15DefaultEpilogueISK_SL_SL_NS1G_6thread17LinearCombinationISK_Li1EffLNS1L_9ScaleType4KindE0ELNS_15FloatRoundStyleE2ESK_EENS1_15EpilogueDefaultEEEEEvvEEEEvNT_6ParamsE:
        .type           _ZN7cutlass13device_kernelINS_4gemm6kernel13GemmUniversalIN4cute5tupleIJiiiiEEENS1_10collective13CollectiveMmaINS1_34MainloopSm90TmaGmmaWarpSpecializedILi8ENS5_IJNS4_1CILi2EEENSA_ILi1EEESC_EEENS1_35KernelTmaWarpSpecializedCooperativeEEENS5_IJNSA_ILi128EEENSA_ILi80EEENSA_ILi64EEEEEENS_6half_tENS5_IJlSC_lEEESK_SL_NS4_8TiledMMAINS4_8MMA_AtomIJNS4_4SM904GMMA25MMA_64x16x16_F32F16F16_SSILNSP_5MajorE0ELSR_0ELNSP_7ScaleInE1ELSS_1EEEEEENS4_6LayoutISD_NS5_IJSC_NSA_ILi0EEESW_EEEEENS5_IJNS4_10UnderscoreESZ_SZ_EEEEENS4_13SM90_TMA_LOADENS4_14ComposedLayoutINS4_7SwizzleILi3ELi4ELi3EEENS4_18smem_ptr_flag_bitsILi16EEENSV_INS5_IJNSA_ILi8EEESI_EEENS5_IJSI_SC_EEEEEEEvNS4_8identityENS4_23SM90_TMA_LOAD_MULTICASTES1C_vS1D_EENS_8epilogue10collective6detail29Sm90TmaWarpSpecializedAdapterINS1H_15DefaultEpilogueISK_SL_SL_NS1G_6thread17LinearCombinationISK_Li1EffLNS1L_9ScaleType4KindE0ELNS_15FloatRoundStyleE2ESK_EENS1_15EpilogueDefaultEEEEEvvEEEEvNT_6ParamsE,@function
        .size           _ZN7cutlass13device_kernelINS_4gemm6kernel13GemmUniversalIN4cute5tupleIJiiiiEEENS1_10collective13CollectiveMmaINS1_34MainloopSm90TmaGmmaWarpSpecializedILi8ENS5_IJNS4_1CILi2EEENSA_ILi1EEESC_EEENS1_35KernelTmaWarpSpecializedCooperativeEEENS5_IJNSA_ILi128EEENSA_ILi80EEENSA_ILi64EEEEEENS_6half_tENS5_IJlSC_lEEESK_SL_NS4_8TiledMMAINS4_8MMA_AtomIJNS4_4SM904GMMA25MMA_64x16x16_F32F16F16_SSILNSP_5MajorE0ELSR_0ELNSP_7ScaleInE1ELSS_1EEEEEENS4_6LayoutISD_NS5_IJSC_NSA_ILi0EEESW_EEEEENS5_IJNS4_10UnderscoreESZ_SZ_EEEEENS4_13SM90_TMA_LOADENS4_14ComposedLayoutINS4_7SwizzleILi3ELi4ELi3EEENS4_18smem_ptr_flag_bitsILi16EEENSV_INS5_IJNSA_ILi8EEESI_EEENS5_IJSI_SC_EEEEEEEvNS4_8identityENS4_23SM90_TMA_LOAD_MULTICASTES1C_vS1D_EENS_8epilogue10collective6detail29Sm90TmaWarpSpecializedAdapterINS1H_15DefaultEpilogueISK_SL_SL_NS1G_6thread17LinearCombinationISK_Li1EffLNS1L_9ScaleType4KindE0ELNS_15FloatRoundStyleE2ESK_EENS1_15EpilogueDefaultEEEEEvvEEEEvNT_6ParamsE,(.L_x_160 - _ZN7cutlass13device_kernelINS_4gemm6kernel13GemmUniversalIN4cute5tupleIJiiiiEEENS1_10collective13CollectiveMmaINS1_34MainloopSm90TmaGmmaWarpSpecializedILi8ENS5_IJNS4_1CILi2EEENSA_ILi1EEESC_EEENS1_35KernelTmaWarpSpecializedCooperativeEEENS5_IJNSA_ILi128EEENSA_ILi80EEENSA_ILi64EEEEEENS_6half_tENS5_IJlSC_lEEESK_SL_NS4_8TiledMMAINS4_8MMA_AtomIJNS4_4SM904GMMA25MMA_64x16x16_F32F16F16_SSILNSP_5MajorE0ELSR_0ELNSP_7ScaleInE1ELSS_1EEEEEENS4_6LayoutISD_NS5_IJSC_NSA_ILi0EEESW_EEEEENS5_IJNS4_10UnderscoreESZ_SZ_EEEEENS4_13SM90_TMA_LOADENS4_14ComposedLayoutINS4_7SwizzleILi3ELi4ELi3EEENS4_18smem_ptr_flag_bitsILi16EEENSV_INS5_IJNSA_ILi8EEESI_EEENS5_IJSI_SC_EEEEEEEvNS4_8identityENS4_23SM90_TMA_LOAD_MULTICASTES1C_vS1D_EENS_8epilogue10collective6detail29Sm90TmaWarpSpecializedAdapterINS1H_15DefaultEpilogueISK_SL_SL_NS1G_6thread17LinearCombinationISK_Li1EffLNS1L_9ScaleType4KindE0ELNS_15FloatRoundStyleE2ESK_EENS1_15EpilogueDefaultEEEEEvvEEEEvNT_6ParamsE)
        .other          _ZN7cutlass13device_kernelINS_4gemm6kernel13GemmUniversalIN4cute5tupleIJiiiiEEENS1_10collective13CollectiveMmaINS1_34MainloopSm90TmaGmmaWarpSpecializedILi8ENS5_IJNS4_1CILi2EEENSA_ILi1EEESC_EEENS1_35KernelTmaWarpSpecializedCooperativeEEENS5_IJNSA_ILi128EEENSA_ILi80EEENSA_ILi64EEEEEENS_6half_tENS5_IJlSC_lEEESK_SL_NS4_8TiledMMAINS4_8MMA_AtomIJNS4_4SM904GMMA25MMA_64x16x16_F32F16F16_SSILNSP_5MajorE0ELSR_0ELNSP_7ScaleInE1ELSS_1EEEEEENS4_6LayoutISD_NS5_IJSC_NSA_ILi0EEESW_EEEEENS5_IJNS4_10UnderscoreESZ_SZ_EEEEENS4_13SM90_TMA_LOADENS4_14ComposedLayoutINS4_7SwizzleILi3ELi4ELi3EEENS4_18smem_ptr_flag_bitsILi16EEENSV_INS5_IJNSA_ILi8EEESI_EEENS5_IJSI_SC_EEEEEEEvNS4_8identityENS4_23SM90_TMA_LOAD_MULTICASTES1C_vS1D_EENS_8epilogue10collective6detail29Sm90TmaWarpSpecializedAdapterINS1H_15DefaultEpilogueISK_SL_SL_NS1G_6thread17LinearCombinationISK_Li1EffLNS1L_9ScaleType4KindE0ELNS_15FloatRoundStyleE2ESK_EENS1_15EpilogueDefaultEEEEEvvEEEEvNT_6ParamsE,@"STO_CUDA_ENTRY STV_DEFAULT"
_ZN7cutlass13device_kernelINS_4gemm6kernel13GemmUniversalIN4cute5tupleIJiiiiEEENS1_10collective13CollectiveMmaINS1_34MainloopSm90TmaGmmaWarpSpecializedILi8ENS5_IJNS4_1CILi2EEENSA_ILi1EEESC_EEENS1_35KernelTmaWarpSpecializedCooperativeEEENS5_IJNSA_ILi128EEENSA_ILi80EEENSA_ILi64EEEEEENS_6half_tENS5_IJlSC_lEEESK_SL_NS4_8TiledMMAINS4_8MMA_AtomIJNS4_4SM904GMMA25MMA_64x16x16_F32F16F16_SSILNSP_5MajorE0ELSR_0ELNSP_7ScaleInE1ELSS_1EEEEEENS4_6LayoutISD_NS5_IJSC_NSA_ILi0EEESW_EEEEENS5_IJNS4_10UnderscoreESZ_SZ_EEEEENS4_13SM90_TMA_LOADENS4_14ComposedLayoutINS4_7SwizzleILi3ELi4ELi3EEENS4_18smem_ptr_flag_bitsILi16EEENSV_INS5_IJNSA_ILi8EEESI_EEENS5_IJSI_SC_EEEEEEEvNS4_8identityENS4_23SM90_TMA_LOAD_MULTICASTES1C_vS1D_EENS_8epilogue10collective6detail29Sm90TmaWarpSpecializedAdapterINS1H_15DefaultEpilogueISK_SL_SL_NS1G_6thread17LinearCombinationISK_Li1EffLNS1L_9ScaleType4KindE0ELNS_15FloatRoundStyleE2ESK_EENS1_15EpilogueDefaultEEEEEvvEEEEvNT_6ParamsE:
[----:B------:R-:W0:Y:S01]  /*0000*/  LDC R1, c[0x0][0x28] ;  /* 0x00000a00ff017b82 */ /* 0x000e220000000800 */
[----:B------:R-:W1:Y:S01]  /*0010*/  S2R R71, SR_TID.X ;  /* 0x0000000000477919 */ /* 0x000e620000002100 */
[----:B------:R-:W-:Y:S01]  /*0020*/  ELECT P0, URZ, PT ;  /* 0x00000000003f782f */ /* 0x000fe20003800000 */
[----:B------:R-:W-:Y:S01]  /*0030*/  BSSY B0, `(.L_x_0) ;  /* 0x000000f000007945 */ /* 0x000fe20003800000 */
[--C-:B-1----:R-:W-:Y:S02]  /*0040*/  SHF.R.U32.HI R0, RZ, 0x5, R71.reuse ;  /* 0x00000005ff007819 */ /* 0x102fe40000011647 */
[----:B------:R-:W-:-:S03]  /*0050*/  SHF.R.U32.HI R7, RZ, 0x7, R71 ;  /* 0x00000007ff077819 */ /* 0x000fc60000011647 */
[----:B------:R-:W1:Y:S04]  /*0060*/  SHFL.IDX PT, R3, R0, RZ, 0x1f ;  /* 0x00001fff00037589 */ /* 0x000e6800000e0000 */
[----:B------:R2:W3:Y:S01]  /*0070*/  SHFL.IDX PT, R2, R7, RZ, 0x1f ;  /* 0x00001fff07027589 */ /* 0x0004e200000e0000 */
[----:B-1----:R-:W-:-:S13]  /*0080*/  ISETP.NE.OR P0, PT, R3, RZ, !P0 ;  /* 0x000000ff0300720c */ /* 0x002fda0004705670 */
[----:B0-23--:R-:W-:Y:S05]  /*0090*/  @P0 BRA `(.L_x_1) ;  /* 0x0000000000200947 */ /* 0x00dfea0003800000 */
[----:B------:R-:W-:Y:S02]  /*00a0*/  ULDC.64 UR4, c[0x0][0x198] ;  /* 0x0000660000047ab9 */ /* 0x000fe40000000a00 */
[----:B------:R-:W-:Y:S02]  /*00b0*/  UIADD3 UR6, UP0, UR4, 0xf0, URZ ;  /* 0x000000f004067890 */ /* 0x000fe4000ff1e03f */
[----:B------:R-:W-:Y:S02]  /*00c0*/  UIADD3 UR4, UP1, UR4, 0x1f0, URZ ;  /* 0x000001f004047890 */ /* 0x000fe4000ff3e03f */
[----:B------:R-:W-:Y:S02]  /*00d0*/  UIADD3.X UR7, URZ, UR5, URZ, UP0, !UPT ;  /* 0x000000053f077290 */ /* 0x000fe400087fe43f */
[----:B------:R-:W-:-:S07]  /*00e0*/  UIADD3.X UR5, URZ, UR5, URZ, UP1, !UPT ;  /* 0x000000053f057290 */ /* 0x000fce0008ffe43f */
[----:B------:R0:W-:Y:S02]  /*00f0*/  UTMACCTL.PF [UR6] ;  /* 0x00000000060079b9 */ /* 0x0001e40008040000 */
[----:B------:R0:W-:Y:S02]  /*0100*/  UTMACCTL.PF [UR4] ;  /* 0x00000000040079b9 */ /* 0x0001e40008040000 */
[----:B0-----:R-:W-:Y:S01]  /*0110*/  NOP ;  /* 0x0000000000007918 */ /* 0x001fe20000000000 */
.L_x_1:
[----:B------:R-:W-:Y:S05]  /*0120*/  BSYNC B0 ;  /* 0x0000000000007941 */ /* 0x000fea0003800000 */
.L_x_0:
[----:B------:R-:W0:Y:S02]  /*0130*/  SHFL.IDX PT, R5, R0, RZ, 0x1f ;  /* 0x00001fff00057589 */ /* 0x000e2400000e0000 */
[----:B0-----:R-:W-:-:S13]  /*0140*/  ISETP.NE.AND P0, PT, R5, RZ, PT ;  /* 0x000000ff0500720c */ /* 0x001fda0003f05270 */
[----:B------:R-:W-:Y:S05]  /*0150*/  @P0 BRA `(.L_x_2) ;  /* 0x0000000000840947 */ /* 0x000fea0003800000 */
[----:B------:R-:W-:Y:S01]  /*0160*/  ELECT P0, URZ, PT ;  /* 0x00000000003f782f */ /* 0x000fe20003800000 */
[----:B------:R-:W-:-:S12]  /*0170*/  BSSY B0, `(.L_x_2) ;  /* 0x000001f000007945 */ /* 0x000fd80003800000 */
[----:B------:R-:W-:Y:S05]  /*0180*/  @!P0 BRA `(.L_x_3) ;  /* 0x0000000000748947 */ /* 0x000fea0003800000 */
[----:B------:R-:W0:Y:S01]  /*0190*/  S2UR UR8, SR_CgaCtaId ;  /* 0x00000000000879c3 */ /* 0x000e220000008800 */
[----:B------:R-:W-:Y:S01]  /*01a0*/  UMOV UR4, 0x400 ;  /* 0x0000040000047882 */ /* 0x000fe20000000000 */
[----:B------:R-:W-:Y:S01]  /*01b0*/  UMOV UR5, 0x1 ;  /* 0x0000000100057882 */ /* 0x000fe20000000000 */
[----:B------:R-:W-:Y:S02]  /*01c0*/  UMOV UR6, 0x4 ;  /* 0x0000000400067882 */ /* 0x000fe40000000000 */
[----:B------:R-:W-:-:S04]  /*01d0*/  UIADD3 UR6, -UR6, 0x100000, URZ ;  /* 0x0010000006067890 */ /* 0x000fc8000fffe13f */
[----:B------:R-:W-:Y:S02]  /*01e0*/  USHF.L.U32 UR7, UR6, 0xb, URZ ;  /* 0x0000000b06077899 */ /* 0x000fe4000800063f */
[----:B------:R-:W-:Y:S02]  /*01f0*/  USHF.L.U32 UR6, UR6, 0x1, URZ ;  /* 0x0000000106067899 */ /* 0x000fe4000800063f */
[----:B0-----:R-:W-:Y:S02]  /*0200*/  ULEA UR8, UR8, UR4, 0x18 ;  /* 0x0000000408087291 */ /* 0x001fe4000f8ec03f */
[----:B------:R-:W-:-:S04]  /*0210*/  UIADD3 UR4, -UR5, 0x100000, URZ ;  /* 0x0010000005047890 */ /* 0x000fc8000fffe13f */
[----:B------:R-:W-:Y:S02]  /*0220*/  USHF.L.U32 UR5, UR4, 0xb, URZ ;  /* 0x0000000b04057899 */ /* 0x000fe4000800063f */
[----:B------:R-:W-:Y:S01]  /*0230*/  USHF.L.U32 UR4, UR4, 0x1, URZ ;  /* 0x0000000104047899 */ /* 0x000fe2000800063f */
[----:B------:R-:W0:Y:S11]  /*0240*/  FENCE.VIEW.ASYNC.S ;  /* 0x00000000000073c6 */ /* 0x000e360000000000 */
[----:B0-----:R0:W1:Y:S01]  /*0250*/  SYNCS.EXCH.64 URZ, [UR8], UR4 ;  /* 0x00000004083f75b2 */ /* 0x0010620008000100 */
[----:B------:R0:W2:Y:S01]  /*0260*/  SYNCS.EXCH.64 URZ, [UR8+0x40], UR6 ;  /* 0x00004006083f75b2 */ /* 0x0000a20008000100 */
[----:B------:R0:W3:Y:S01]  /*0270*/  SYNCS.EXCH.64 URZ, [UR8+0x8], UR4 ;  /* 0x00000804083f75b2 */ /* 0x0000e20008000100 */
[----:B------:R0:W4:Y:S01]  /*0280*/  SYNCS.EXCH.64 URZ, [UR8+0x48], UR6 ;  /* 0x00004806083f75b2 */ /* 0x0001220008000100 */
[----:B------:R0:W0:Y:S01]  /*0290*/  SYNCS.EXCH.64 URZ, [UR8+0x10], UR4 ;  /* 0x00001004083f75b2 */ /* 0x0000220008000100 */
        /* <DEDUP_REMOVED lines=11> */
[----:B------:R-:W-:Y:S01]  /*0350*/  NOP ;  /* 0x0000000000007918 */ /* 0x000fe20000000000 */
.L_x_3:
[----:B0-----:R-:W-:Y:S05]  /*0360*/  BSYNC B0 ;  /* 0x0000000000007941 */ /* 0x001fea0003800000 */
.L_x_2:
[----:B------:R-:W-:Y:S01]  /*0370*/  SHF.R.S32.HI R4, RZ, 0x1f, R71 ;  /* 0x0000001fff047819 */ /* 0x000fe20000011447 */
[----:B------:R-:W0:Y:S01]  /*0380*/  SHFL.IDX PT, R0, R0, RZ, 0x1f ;  /* 0x00001fff00007589 */ /* 0x000e2200000e0000 */
[----:B------:R-:W5:Y:S01]  /*0390*/  S2UR UR8, SR_CTAID.X ;  /* 0x00000000000879c3 */ /* 0x000f620000002500 */
[----:B------:R-:W-:Y:S02]  /*03a0*/  ELECT P0, URZ, PT ;  /* 0x00000000003f782f */ /* 0x000fe40003800000 */
[----:B------:R-:W-:Y:S01]  /*03b0*/  LEA.HI R4, R4, R71, RZ, 0x7 ;  /* 0x0000004704047211 */ /* 0x000fe200078f38ff */
[----:B------:R-:W-:Y:S01]  /*03c0*/  ULDC UR4, c[0x0][0x150] ;  /* 0x0000540000047ab9 */ /* 0x000fe20000000800 */
[----:B------:R-:W-:Y:S01]  /*03d0*/  SHF.R.S32.HI R6, RZ, 0x1f, R5 ;  /* 0x0000001fff067819 */ /* 0x000fe20000011405 */
[----:B------:R-:W-:Y:S01]  /*03e0*/  NOP ;  /* 0x0000000000007918 */ /* 0x000fe20000000000 */
[----:B------:R-:W-:Y:S01]  /*03f0*/  LOP3.LUT R4, R4, 0xffffff80, RZ, 0xc0, !PT ;  /* 0xffffff8004047812 */ /* 0x000fe200078ec0ff */
[----:B------:R-:W-:Y:S01]  /*0400*/  NOP ;  /* 0x0000000000007918 */ /* 0x000fe20000000000 */
[----:B------:R-:W-:Y:S01]  /*0410*/  LEA.HI R6, R6, R5, RZ, 0x2 ;  /* 0x0000000506067211 */ /* 0x000fe200078f10ff */
[----:B------:R-:W1:Y:S01]  /*0420*/  LDC R11, c[0x0][0x144] ;  /* 0x00005100ff0b7b82 */ /* 0x000e620000000800 */
[----:B------:R-:W-:Y:S01]  /*0430*/  IMAD.MOV.U32 R22, RZ, RZ, 0x1 ;  /* 0x00000001ff167424 */ /* 0x000fe200078e00ff */
[----:B------:R-:W-:Y:S01]  /*0440*/  ISETP.NE.AND P3, PT, R2, RZ, PT ;  /* 0x000000ff0200720c */ /* 0x000fe20003f65270 */
[----:B------:R-:W-:Y:S01]  /*0450*/  IMAD.IADD R8, R71, 0x1, -R4 ;  /* 0x0000000147087824 */ /* 0x000fe200078e0a04 */
[----:B------:R-:W-:Y:S01]  /*0460*/  LOP3.LUT R6, R6, 0x3ffffffc, RZ, 0xc0, !PT ;  /* 0x3ffffffc06067812 */ /* 0x000fe200078ec0ff */
[----:B------:R-:W2:Y:S03]  /*0470*/  S2R R4, SR_CTAID.Y ;  /* 0x0000000000047919 */ /* 0x000ea60000002600 */
[----:B------:R-:W-:Y:S01]  /*0480*/  SHF.R.S32.HI R9, RZ, 0x1f, R8 ;  /* 0x0000001fff097819 */ /* 0x000fe20000011408 */
[----:B------:R-:W-:Y:S01]  /*0490*/  IMAD.IADD R6, R5, 0x1, -R6 ;  /* 0x0000000105067824 */ /* 0x000fe200078e0a06 */
[----:B------:R-:W3:Y:S02]  /*04a0*/  LDC R13, c[0x0][0x140] ;  /* 0x00005000ff0d7b82 */ /* 0x000ee40000000800 */
[----:B------:R-:W-:-:S02]  /*04b0*/  LEA.HI R9, R9, R8, RZ, 0x3 ;  /* 0x0000000809097211 */ /* 0x000fc400078f18ff */
[----:B0-----:R-:W-:Y:S02]  /*04c0*/  ISETP.NE.OR P0, PT, R0, RZ, !P0 ;  /* 0x000000ff0000720c */ /* 0x001fe40004705670 */
[--C-:B------:R-:W-:Y:S02]  /*04d0*/  SHF.R.S32.HI R0, RZ, 0x3, R9.reuse ;  /* 0x00000003ff007819 */ /* 0x100fe40000011409 */
[----:B-----5:R-:W-:Y:S02]  /*04e0*/  I2FP.F32.U32 R10, UR8 ;  /* 0x00000008000a7c45 */ /* 0x020fe40008201000 */
[----:B------:R-:W-:-:S03]  /*04f0*/  SHF.R.S32.HI R9, RZ, 0x1f, R9 ;  /* 0x0000001fff097819 */ /* 0x000fc60000011409 */
[----:B------:R-:W-:Y:S01]  /*0500*/  FMUL R10, R10, UR4 ;  /* 0x000000040a0a7c20 */ /* 0x000fe20008400000 */
[----:B------:R-:W-:Y:S01]  /*0510*/  LEA.HI R9, R9, R0, RZ, 0x2 ;  /* 0x0000000009097211 */ /* 0x000fe200078f10ff */
[----:B------:R-:W-:Y:S02]  /*0520*/  ULDC UR4, c[0x0][0x154] ;  /* 0x0000550000047ab9 */ /* 0x000fe40000000800 */
[----:B------:R-:W-:Y:S01]  /*0530*/  VOTEU.ALL UP0, P0 ;  /* 0x00000000003f7886 */ /* 0x000fe20000000000 */
[----:B------:R-:W-:Y:S01]  /*0540*/  LOP3.LUT R9, R9, 0xfffffffc, RZ, 0xc0, !PT ;  /* 0xfffffffc09097812 */ /* 0x000fe200078ec0ff */
[----:B------:R-:W0:Y:S01]  /*0550*/  F2I.U32.TRUNC.NTZ R10, R10 ;  /* 0x0000000a000a7305 */ /* 0x000e22000020f000 */
[----:B------:R-:W-:Y:S02]  /*0560*/  VOTEU.ALL UP1, P0 ;  /* 0x00000000003f7886 */ /* 0x000fe40000020000 */
[----:B------:R-:W5:Y:S01]  /*0570*/  @!UP0 S2UR UR7, SR_CgaCtaId ;  /* 0x00000000000789c3 */ /* 0x000f620000008800 */
[----:B------:R-:W-:Y:S01]  /*0580*/  IMAD.IADD R9, R0, 0x1, -R9 ;  /* 0x0000000100097824 */ /* 0x000fe200078e0a09 */
[----:B------:R-:W-:Y:S01]  /*0590*/  SHF.R.S32.HI R0, RZ, 0x1f, R3 ;  /* 0x0000001fff007819 */ /* 0x000fe20000011403 */
[----:B------:R-:W-:Y:S01]  /*05a0*/  @!UP0 UMOV UR6, 0x400 ;  /* 0x0000040000068882 */ /* 0x000fe20000000000 */
[----:B---3--:R-:W-:Y:S01]  /*05b0*/  ISETP.EQ.U32.AND P2, PT, R13, 0x1, PT ;  /* 0x000000010d00780c */ /* 0x008fe20003f42070 */
[----:B------:R-:W-:Y:S01]  /*05c0*/  IMAD R19, R6, 0x4, R9 ;  /* 0x0000000406137824 */ /* 0x000fe200078e0209 */
[----:B--2---:R-:W-:-:S02]  /*05d0*/  I2FP.F32.U32 R12, R4 ;  /* 0x00000004000c7245 */ /* 0x004fc40000201000 */
[----:B------:R-:W2:Y:S01]  /*05e0*/  LDC R9, c[0x0][0x148] ;  /* 0x00005200ff097b82 */ /* 0x000ea20000000800 */
[----:B------:R-:W-:Y:S02]  /*05f0*/  LEA.HI R0, R0, R3, RZ, 0x2 ;  /* 0x0000000300007211 */ /* 0x000fe400078f10ff */
[----:B------:R-:W-:Y:S01]  /*0600*/  LEA.HI R6, R19, R19, RZ, 0x1 ;  /* 0x0000001313067211 */ /* 0x000fe200078f08ff */
[----:B0-----:R-:W-:Y:S02]  /*0610*/  IMAD.MOV R14, RZ, RZ, -R10 ;  /* 0x000000ffff0e7224 */ /* 0x001fe400078e0a0a */
[----:B------:R-:W-:Y:S01]  /*0620*/  FMUL R12, R12, UR4 ;  /* 0x000000040c0c7c20 */ /* 0x000fe20008400000 */
[----:B------:R-:W-:Y:S01]  /*0630*/  LOP3.LUT R0, R0, 0xfffffffc, RZ, 0xc0, !PT ;  /* 0xfffffffc00007812 */ /* 0x000fe200078ec0ff */
[----:B------:R-:W-:Y:S01]  /*0640*/  UMOV UR4, 0x20 ;  /* 0x0000002000047882 */ /* 0x000fe20000000000 */
[----:B------:R-:W-:Y:S01]  /*0650*/  LOP3.LUT R10, R6, 0xfffffffe, RZ, 0xc0, !PT ;  /* 0xfffffffe060a7812 */ /* 0x000fe200078ec0ff */
[----:B-1----:R-:W-:Y:S01]  /*0660*/  IMAD R6, R11, R14, UR8 ;  /* 0x000000080b067e24 */ /* 0x002fe2000f8e020e */
[----:B------:R-:W-:-:S04]  /*0670*/  @!UP0 UIADD3 UR4, -UR4, 0x100000, URZ ;  /* 0x0010000004048890 */ /* 0x000fc8000fffe13f */
[----:B------:R-:W-:Y:S02]  /*0680*/  @!UP0 USHF.L.U32 UR5, UR4, 0xb, URZ ;  /* 0x0000000b04058899 */ /* 0x000fe4000800063f */
[----:B------:R-:W-:Y:S01]  /*0690*/  @!UP0 USHF.L.U32 UR4, UR4, 0x1, URZ ;  /* 0x0000000104048899 */ /* 0x000fe2000800063f */
[----:B------:R-:W0:Y:S01]  /*06a0*/  F2I.U32.TRUNC.NTZ R12, R12 ;  /* 0x0000000c000c7305 */ /* 0x000e22000020f000 */
[----:B------:R-:W-:Y:S02]  /*06b0*/  IMAD.IADD R3, R3, 0x1, -R0 ;  /* 0x0000000103037824 */ /* 0x000fe400078e0a00 */
[C---:B------:R-:W-:Y:S02]  /*06c0*/  IMAD.IADD R11, R19.reuse, 0x1, -R10 ;  /* 0x00000001130b7824 */ /* 0x040fe400078e0a0a */
[----:B------:R-:W-:Y:S01]  /*06d0*/  IMAD.SHL.U32 R10, R19, 0x4, RZ ;  /* 0x00000004130a7824 */ /* 0x000fe200078e00ff */
[----:B-----5:R-:W-:Y:S01]  /*06e0*/  @!UP0 ULEA UR6, UR7, UR6, 0x18 ;  /* 0x0000000607068291 */ /* 0x020fe2000f8ec03f */
[----:B------:R-:W-:Y:S01]  /*06f0*/  ISETP.NE.AND P1, PT, R3, 0x3, PT ;  /* 0x000000030300780c */ /* 0x000fe20003f25270 */
[----:B------:R-:W-:Y:S01]  /*0700*/  VOTEU.ALL UP0, P0 ;  /* 0x00000000003f7886 */ /* 0x000fe20000000000 */
[----:B------:R-:W-:-:S02]  /*0710*/  ISETP.NE.AND P4, PT, R11, R6, PT ;  /* 0x000000060b00720c */ /* 0x000fc40003f85270 */
[----:B------:R-:W-:Y:S02]  /*0720*/  LOP3.LUT R19, R19, 0xc, R10, 0x78, !PT ;  /* 0x0000000c13137812 */ /* 0x000fe400078e780a */
[----:B------:R-:W-:Y:S01]  /*0730*/  LOP3.LUT P0, RZ, R8, 0x7, RZ, 0xc0, !PT ;  /* 0x0000000708ff7812 */ /* 0x000fe2000780c0ff */
[C---:B------:R-:W-:Y:S01]  /*0740*/  VIADD R8, R2.reuse, 0xffffffff ;  /* 0xffffffff02087836 */ /* 0x040fe20000000000 */
[----:B------:R-:W-:Y:S01]  /*0750*/  ISETP.EQ.OR P1, PT, R3, RZ, !P1 ;  /* 0x000000ff0300720c */ /* 0x000fe20004f22670 */
[----:B0-----:R-:W-:Y:S01]  /*0760*/  IMAD.MOV R23, RZ, RZ, -R12 ;  /* 0x000000ffff177224 */ /* 0x001fe200078e0a0c */
[----:B------:R-:W-:Y:S01]  /*0770*/  ISETP.LT.U32.AND P0, PT, R19, 0x2, !P0 ;  /* 0x000000021300780c */ /* 0x000fe20004701070 */
[----:B------:R-:W0:Y:S02]  /*0780*/  FENCE.VIEW.ASYNC.S ;  /* 0x00000000000073c6 */ /* 0x000e240000000000 */
[----:B0-----:R0:W1:Y:S01]  /*0790*/  @!UP0 SYNCS.EXCH.64 URZ, [UR6+0x90], UR4 ;  /* 0x00009004063f85b2 */ /* 0x0010620008000100 */
[----:B------:R-:W-:Y:S01]  /*07a0*/  ISETP.EQ.AND P1, PT, R2, RZ, P1 ;  /* 0x000000ff0200720c */ /* 0x000fe20000f22270 */
[----:B--2---:R-:W-:Y:S01]  /*07b0*/  IMAD R11, R9, R23, R4 ;  /* 0x00000017090b7224 */ /* 0x004fe200078e0204 */
[----:B------:R-:W-:-:S02]  /*07c0*/  ISETP.GE.U32.AND P6, PT, R8, 0x2, PT ;  /* 0x000000020800780c */ /* 0x000fc40003fc6070 */
[----:B------:R-:W-:Y:S02]  /*07d0*/  @P4 LEA.HI R0, R19, R19, RZ, 0x1 ;  /* 0x0000001313004211 */ /* 0x000fe400078f08ff */
[----:B------:R-:W-:Y:S02]  /*07e0*/  SEL R18, RZ, 0x1, !P1 ;  /* 0x00000001ff127807 */ /* 0x000fe40004800000 */
[----:B------:R-:W-:Y:S02]  /*07f0*/  @P4 SHF.R.S32.HI R0, RZ, 0x1, R0 ;  /* 0x00000001ff004819 */ /* 0x000fe40000011400 */
[----:B------:R-:W-:Y:S02]  /*0800*/  SEL R18, R18, 0x2, P6 ;  /* 0x0000000212127807 */ /* 0x000fe40003000000 */
[----:B------:R-:W-:Y:S02]  /*0810*/  @P4 ISETP.NE.AND P5, PT, R0, R11, PT ;  /* 0x0000000b0000420c */ /* 0x000fe40003fa5270 */
[----:B------:R-:W-:Y:S01]  /*0820*/  SEL R11, RZ, 0x1, !P0 ;  /* 0x00000001ff0b7807 */ /* 0x000fe20004000000 */
[----:B------:R0:W2:Y:S01]  /*0830*/  @!UP1 SYNCS.EXCH.64 URZ, [UR6+0x98], UR4 ;  /* 0x00009804063f95b2 */ /* 0x0000a20008000100 */
[----:B------:R-:W-:Y:S01]  /*0840*/  @P4 SEL R22, RZ, 0x1, P5 ;  /* 0x00000001ff164807 */ /* 0x000fe20002800000 */
[----:B------:R-:W-:Y:S01]  /*0850*/  NOP ;  /* 0x0000000000007918 */ /* 0x000fe20000000000 */
[----:B------:R-:W-:-:S02]  /*0860*/  LOP3.LUT R0, R71, 0x7f, RZ, 0xc0, !PT ;  /* 0x0000007f47007812 */ /* 0x000fc400078ec0ff */
[----:B------:R-:W-:Y:S01]  /*0870*/  LOP3.LUT R22, R22, R11, RZ, 0xc0, !PT ;  /* 0x0000000b16167212 */ /* 0x000fe200078ec0ff */
[----:B01----:R-:W-:Y:S06]  /*0880*/  @!P2 BRA `(.L_x_4) ;  /* 0x000000000008a947 */ /* 0x003fec0003800000 */
[----:B--2-4-:R-:W-:Y:S01]  /*0890*/  UCGABAR_ARV ;  /* 0x00000000000079c7 */ /* 0x014fe20008000000 */
[----:B------:R-:W-:Y:S05]  /*08a0*/  BRA `(.L_x_5) ;  /* 0x0000000000047947 */ /* 0x000fea0003800000 */
.L_x_4:
[----:B--2-4-:R-:W-:Y:S01]  /*08b0*/  NOP ;  /* 0x0000000000007918 */ /* 0x014fe20000000000 */
.L_x_5:
[----:B------:R-:W0:Y:S01]  /*08c0*/  LDC R2, c[0x0][0x65c] ;  /* 0x00019700ff027b82 */ /* 0x000e220000000800 */
[----:B------:R-:W-:Y:S02]  /*08d0*/  IMAD.U32 R10, RZ, RZ, UR8 ;  /* 0x00000008ff0a7e24 */ /* 0x000fe4000f8e00ff */
[----:B------:R-:W-:Y:S01]  /*08e0*/  IMAD.MOV.U32 R11, RZ, RZ, RZ ;  /* 0x000000ffff0b7224 */ /* 0x000fe200078e00ff */
[----:B0-----:R-:W-:-:S04]  /*08f0*/  ISETP.NE.AND P1, PT, R2, 0x1, PT ;  /* 0x000000010200780c */ /* 0x001fc80003f25270 */
[----:B------:R-:W-:-:S09]  /*0900*/  P2R R5, PR, RZ, 0x2 ;  /* 0x00000002ff057803 */ /* 0x000fd20000000000 */
[----:B------:R-:W0:Y:S01]  /*0910*/  @P1 LDC R17, c[0x0][0x10] ;  /* 0x00000400ff111b82 */ /* 0x000e220000000800 */
[----:B------:R-:W-:Y:S02]  /*0920*/  @P1 IMAD.MOV.U32 R5, RZ, RZ, RZ ;  /* 0x000000ffff051224 */ /* 0x000fe400078e00ff */
[----:B------:R-:W-:-:S05]  /*0930*/  @P1 IMAD.MOV.U32 R15, RZ, RZ, RZ ;  /* 0x000000ffff0f1224 */ /* 0x000fca00078e00ff */
[----:B------:R-:W1:Y:S01]  /*0940*/  @!P1 LDC R13, c[0x0][0xc] ;  /* 0x00000300ff0d9b82 */ /* 0x000e620000000800 */
[----:B------:R-:W-:Y:S01]  /*0950*/  ULDC UR4, c[0x0][0xc] ;  /* 0x0000030000047ab9 */ /* 0x000fe20000000800 */
[----:B------:R-:W-:Y:S01]  /*0960*/  ULDC UR5, c[0x0][0x10] ;  /* 0x0000040000057ab9 */ /* 0x000fe20000000800 */
[----:B------:R-:W-:Y:S01]  /*0970*/  ULDC UR6, c[0x0][0x14] ;  /* 0x0000050000067ab9 */ /* 0x000fe20000000800 */
[----:B------:R-:W-:-:S04]  /*0980*/  UIMAD.WIDE.U32 UR4, UR4, UR5, URZ ;  /* 0x00000005040472a5 */ /* 0x000fc8000f8e003f */
[----:B------:R-:W-:Y:S02]  /*0990*/  UIMAD.WIDE.U32 UR36, UR4, UR6, URZ ;  /* 0x00000006042472a5 */ /* 0x000fe4000f8e003f */
[----:B------:R-:W-:-:S04]  /*09a0*/  UIMAD UR42, UR5, UR6, URZ ;  /* 0x00000006052a72a4 */ /* 0x000fc8000f8e023f */
[----:B------:R-:W-:Y:S01]  /*09b0*/  UIADD3 UR42, UR37, UR42, URZ ;  /* 0x0000002a252a7290 */ /* 0x000fe2000fffe03f */
[----:B0-----:R-:W-:-:S04]  /*09c0*/  @P1 IMAD.WIDE.U32 R16, R17, UR8, R4 ;  /* 0x0000000811101c25 */ /* 0x001fc8000f8e0004 */
[----:B------:R-:W-:Y:S02]  /*09d0*/  @P1 IMAD.IADD R17, R17, 0x1, R15 ;  /* 0x0000000111111824 */ /* 0x000fe400078e020f */
[----:B-1----:R-:W-:-:S04]  /*09e0*/  @!P1 IMAD.WIDE.U32 R10, R4, R13, R10 ;  /* 0x0000000d040a9225 */ /* 0x002fc800078e000a */
[----:B------:R-:W-:Y:S02]  /*09f0*/  @!P1 IMAD.MOV.U32 R16, RZ, RZ, R10 ;  /* 0x000000ffff109224 */ /* 0x000fe400078e000a */
[----:B------:R-:W-:Y:S01]  /*0a00*/  @!P1 IMAD.MOV.U32 R17, RZ, RZ, R11 ;  /* 0x000000ffff119224 */ /* 0x000fe200078e000b */
[----:B------:R-:W-:Y:S06]  /*0a10*/  @!P2 BRA `(.L_x_6) ;  /* 0x00000000000ca947 */ /* 0x000fec0003800000 */
[----:B------:R-:W-:Y:S01]  /*0a20*/  UCGABAR_WAIT ;  /* 0x0000000000007dc7 */ /* 0x000fe20008000000 */
[----:B------:R-:W-:Y:S01]  /*0a30*/  CCTL.IVALL ;  /* 0x00000000ff00798f */ /* 0x000fe20002000000 */
[----:B------:R-:W-:Y:S05]  /*0a40*/  BRA `(.L_x_7) ;  /* 0x0000000000047947 */ /* 0x000fea0003800000 */
.L_x_6:
[----:B------:R-:W-:Y:S06]  /*0a50*/  BAR.SYNC.DEFER_BLOCKING 0x0 ;  /* 0x0000000000007b1d */ /* 0x000fec0000010000 */
.L_x_7:
[----:B------:R-:W-:Y:S05]  /*0a60*/  @!P3 BRA `(.L_x_8) ;  /* 0x00000054000cb947 */ /* 0x000fea0003800000 */
[----:B------:R-:W-:-:S13]  /*0a70*/  ISETP.GT.U32.AND P0, PT, R8, 0x1, PT ;  /* 0x000000010800780c */ /* 0x000fda0003f04070 */
[----:B------:R-:W-:Y:S05]  /*0a80*/  @P0 EXIT ;  /* 0x000000000000094d */ /* 0x000fea0003800000 */
[----:B------:R-:W-:Y:S01]  /*0a90*/  ULDC.64 UR4, c[0x0][0x650] ;  /* 0x0001940000047ab9 */ /* 0x000fe20000000a00 */
[----:B------:R-:W-:Y:S01]  /*0aa0*/  PRMT R3, RZ, 0x7610, R3 ;  /* 0x00007610ff037816 */ /* 0x000fe20000000003 */
[----:B------:R-:W-:Y:S01]  /*0ab0*/  IMAD.MOV.U32 R77, RZ, RZ, -0x1 ;  /* 0xffffffffff4d7424 */ /* 0x000fe200078e00ff */
[----:B------:R-:W-:Y:S01]  /*0ac0*/  ISETP.GE.U32.AND P0, PT, R16, UR4, PT ;  /* 0x0000000410007c0c */ /* 0x000fe2000bf06070 */
[----:B------:R-:W-:Y:S02]  /*0ad0*/  IMAD.MOV.U32 R76, RZ, RZ, -0x1 ;  /* 0xffffffffff4c7424 */ /* 0x000fe400078e00ff */
[----:B------:R-:W-:Y:S01]  /*0ae0*/  IMAD.MOV.U32 R75, RZ, RZ, -0x1 ;  /* 0xffffffffff4b7424 */ /* 0x000fe200078e00ff */
[----:B------:R-:W-:-:S13]  /*0af0*/  ISETP.GE.U32.AND.EX P0, PT, R17, UR5, PT, P0 ;  /* 0x0000000511007c0c */ /* 0x000fda000bf06100 */
[----:B------:R-:W-:Y:S05]  /*0b00*/  @P0 BRA `(.L_x_9) ;  /* 0x0000000400280947 */ /* 0x000fea0003800000 */
[----:B------:R-:W0:Y:S01]  /*0b10*/  LDC.64 R24, c[0x0][0x628] ;  /* 0x00018a00ff187b82 */ /* 0x000e220000000a00 */
[----:B------:R-:W-:Y:S02]  /*0b20*/  IMAD.MOV.U32 R10, RZ, RZ, R16 ;  /* 0x000000ffff0a7224 */ /* 0x000fe400078e0010 */
[----:B------:R-:W-:-:S05]  /*0b30*/  IMAD.MOV.U32 R11, RZ, RZ, R17 ;  /* 0x000000ffff0b7224 */ /* 0x000fca00078e0011 */
[----:B------:R-:W1:Y:S08]  /*0b40*/  LDC R8, c[0x0][0x630] ;  /* 0x00018c00ff087b82 */ /* 0x000e700000000800 */
[----:B------:R-:W2:Y:S01]  /*0b50*/  LDC.64 R26, c[0x0][0x620] ;  /* 0x00018800ff1a7b82 */ /* 0x000ea20000000a00 */
[----:B0-----:R-:W-:-:S04]  /*0b60*/  ISETP.NE.U32.AND P0, PT, R24, RZ, PT ;  /* 0x000000ff1800720c */ /* 0x001fc80003f05070 */
[----:B------:R-:W-:-:S13]  /*0b70*/  ISETP.NE.AND.EX P0, PT, R25, RZ, PT, P0 ;  /* 0x000000ff1900720c */ /* 0x000fda0003f05300 */
[----:B-12---:R-:W-:Y:S05]  /*0b80*/  @!P0 BRA `(.L_x_10) ;  /* 0x0000000000288947 */ /* 0x006fea0003800000 */
[----:B------:R-:W0:Y:S02]  /*0b90*/  LDC R3, c[0x0][0x634] ;  /* 0x00018d00ff037b82 */ /* 0x000e240000000800 */
[----:B0-----:R-:W-:-:S05]  /*0ba0*/  IADD3 R3, P0, R16, R3, RZ ;  /* 0x0000000310037210 */ /* 0x001fca0007f1e0ff */
[----:B------:R-:W-:-:S04]  /*0bb0*/  IMAD.X R21, RZ, RZ, R17, P0 ;  /* 0x000000ffff157224 */ /* 0x000fc800000e0611 */
[----:B------:R-:W-:-:S04]  /*0bc0*/  IMAD.WIDE.U32 R10, R21, R24, RZ ;  /* 0x00000018150a7225 */ /* 0x000fc800078e00ff */
[----:B------:R-:W-:-:S04]  /*0bd0*/  IMAD.WIDE.U32 R12, P0, R3, R25, R10 ;  /* 0x00000019030c7225 */ /* 0x000fc8000780000a */
[----:B------:R-:W-:-:S04]  /*0be0*/  IMAD.WIDE.U32 R10, R3, R24, RZ ;  /* 0x00000018030a7225 */ /* 0x000fc800078e00ff */
[----:B------:R-:W-:Y:S01]  /*0bf0*/  IMAD.X R15, RZ, RZ, RZ, P0 ;  /* 0x000000ffff0f7224 */ /* 0x000fe200000e06ff */
[----:B------:R-:W-:Y:S01]  /*0c00*/  IADD3 RZ, P0, R11, R12, RZ ;  /* 0x0000000c0bff7210 */ /* 0x000fe20007f1e0ff */
[----:B------:R-:W-:-:S04]  /*0c10*/  IMAD.MOV.U32 R14, RZ, RZ, R13 ;  /* 0x000000ffff0e7224 */ /* 0x000fc800078e000d */
[----:B------:R-:W-:-:S08]  /*0c20*/  IMAD.WIDE.U32.X R10, R21, R25, R14, P0 ;  /* 0x00000019150a7225 */ /* 0x000fd000000e040e */
.L_x_10:
[----:B------:R-:W0:Y:S01]  /*0c30*/  LDC.64 R30, c[0x0][0x640] ;  /* 0x00019000ff1e7b82 */ /* 0x000e220000000a00 */
[-CC-:B------:R-:W-:Y:S01]  /*0c40*/  SHF.R.U64 R75, R10, R8.reuse, R11.reuse ;  /* 0x000000080a4b7219 */ /* 0x180fe2000000120b */
[----:B------:R-:W-:Y:S01]  /*0c50*/  IMAD R29, R9, R23, R4 ;  /* 0x00000017091d7224 */ /* 0x000fe200078e0204 */
[----:B------:R-:W-:Y:S01]  /*0c60*/  SHF.R.U32.HI R3, RZ, R8, R11 ;  /* 0x00000008ff037219 */ /* 0x000fe2000001160b */
[----:B------:R-:W-:Y:S01]  /*0c70*/  IMAD.MOV.U32 R23, RZ, RZ, 0x1 ;  /* 0x00000001ff177424 */ /* 0x000fe200078e00ff */
[----:B------:R-:W-:-:S03]  /*0c80*/  IADD3 R5, P0, RZ, -R75, RZ ;  /* 0x8000004bff057210 */ /* 0x000fc60007f1e0ff */
[----:B------:R-:W1:Y:S02]  /*0c90*/  LDC R12, c[0x0][0x618] ;  /* 0x00018600ff0c7b82 */ /* 0x000e640000000800 */
[----:B------:R-:W-:Y:S02]  /*0ca0*/  IMAD.X R3, RZ, RZ, ~R3, P0 ;  /* 0x000000ffff037224 */ /* 0x000fe400000e0e03 */
[----:B------:R-:W-:-:S04]  /*0cb0*/  IMAD.WIDE.U32 R10, R5, R26, R16 ;  /* 0x0000001a050a7225 */ /* 0x000fc800078e0010 */
[----:B------:R-:W2:Y:S01]  /*0cc0*/  LDC R20, c[0x0][0x608] ;  /* 0x00018200ff147b82 */ /* 0x000ea20000000800 */
[----:B------:R-:W-:Y:S02]  /*0cd0*/  IMAD R8, R3, R26, RZ ;  /* 0x0000001a03087224 */ /* 0x000fe400078e02ff */
[----:B------:R-:W-:Y:S02]  /*0ce0*/  IMAD.MOV.U32 R3, RZ, RZ, -0x1 ;  /* 0xffffffffff037424 */ /* 0x000fe400078e00ff */
[----:B------:R-:W-:-:S03]  /*0cf0*/  IMAD R5, R5, R27, R8 ;  /* 0x0000001b05057224 */ /* 0x000fc600078e0208 */
[----:B------:R-:W3:Y:S01]  /*0d00*/  LDC R28, c[0x0][0x658] ;  /* 0x00019600ff1c7b82 */ /* 0x000ee20000000800 */
[----:B------:R-:W-:Y:S01]  /*0d10*/  IMAD.IADD R5, R11, 0x1, R5 ;  /* 0x000000010b057824 */ /* 0x000fe200078e0205 */
[----:B0-----:R-:W-:-:S04]  /*0d20*/  ISETP.NE.U32.AND P0, PT, R30, RZ, PT ;  /* 0x000000ff1e00720c */ /* 0x001fc80003f05070 */
[----:B------:R-:W-:Y:S02]  /*0d30*/  ISETP.NE.AND.EX P0, PT, R31, RZ, PT, P0 ;  /* 0x000000ff1f00720c */ /* 0x000fe40003f05300 */
[----:B------:R-:W0:Y:S01]  /*0d40*/  LDC R24, c[0x0][0x600] ;  /* 0x00018000ff187b82 */ /* 0x000e220000000800 */
[-CC-:B-1----:R-:W-:Y:S02]  /*0d50*/  SHF.R.U64 R14, R10, R12.reuse, R5.reuse ;  /* 0x0000000c0a0e7219 */ /* 0x182fe40000001205 */
[----:B------:R-:W-:-:S05]  /*0d60*/  SHF.R.U32.HI R5, RZ, R12, R5 ;  /* 0x0000000cff057219 */ /* 0x000fca0000011605 */
[----:B------:R-:W1:Y:S01]  /*0d70*/  LDC R15, c[0x0][0x648] ;  /* 0x00019200ff0f7b82 */ /* 0x000e620000000800 */
[-CC-:B--2---:R-:W-:Y:S02]  /*0d80*/  SHF.R.U64 R27, R14, R20.reuse, R5.reuse ;  /* 0x000000140e1b7219 */ /* 0x184fe40000001205 */
[----:B------:R-:W-:-:S05]  /*0d90*/  SHF.R.U32.HI R5, RZ, R20, R5 ;  /* 0x00000014ff057219 */ /* 0x000fca0000011605 */
[----:B------:R-:W2:Y:S01]  /*0da0*/  LDC R21, c[0x0][0x638] ;  /* 0x00018e00ff157b82 */ /* 0x000ea20000000800 */
[-CC-:B---3--:R-:W-:Y:S02]  /*0db0*/  SHF.R.U64 R20, R27, R28.reuse, R5.reuse ;  /* 0x0000001c1b147219 */ /* 0x188fe40000001205 */
[-C--:B------:R-:W-:Y:S02]  /*0dc0*/  SHF.L.U32 R3, R3, R28.reuse, RZ ;  /* 0x0000001c03037219 */ /* 0x080fe400000006ff */
[----:B------:R-:W-:Y:S01]  /*0dd0*/  SHF.R.U32.HI R5, RZ, R28, R5 ;  /* 0x0000001cff057219 */ /* 0x000fe20000011605 */
[----:B------:R-:W-:Y:S01]  /*0de0*/  IMAD.MOV.U32 R4, RZ, RZ, R20 ;  /* 0x000000ffff047224 */ /* 0x000fe200078e0014 */
[----:B------:R-:W-:Y:S01]  /*0df0*/  LOP3.LUT R12, RZ, R3, RZ, 0x33, !PT ;  /* 0x00000003ff0c7212 */ /* 0x000fe200078e33ff */
[----:B------:R-:W3:Y:S01]  /*0e00*/  LDC R25, c[0x0][0x610] ;  /* 0x00018400ff197b82 */ /* 0x000ee20000000800 */
[----:B------:R-:W-:Y:S05]  /*0e10*/  @!P0 BRA `(.L_x_11) ;  /* 0x0000000000288947 */ /* 0x000fea0003800000 */
[----:B------:R-:W4:Y:S02]  /*0e20*/  LDC R3, c[0x0][0x64c] ;  /* 0x00019300ff037b82 */ /* 0x000f240000000800 */
[----:B----4-:R-:W-:-:S05]  /*0e30*/  IADD3 R3, P0, R20, R3, RZ ;  /* 0x0000000314037210 */ /* 0x010fca0007f1e0ff */
        /* <DEDUP_REMOVED lines=8> */
.L_x_11:
[----:B-1----:R-:W-:Y:S01]  /*0ec0*/  SHF.R.U64 R4, R4, R15, R5 ;  /* 0x0000000f04047219 */ /* 0x002fe20000001205 */
[----:B0-----:R-:W-:Y:S01]  /*0ed0*/  VIADD R5, R24, 0xffffffff ;  /* 0xffffffff18057836 */ /* 0x001fe20000000000 */
[----:B------:R-:W-:Y:S02]  /*0ee0*/  SHF.L.U32 R3, R23, R28, RZ ;  /* 0x0000001c17037219 */ /* 0x000fe400000006ff */
[----:B------:R-:W-:Y:S01]  /*0ef0*/  LOP3.LUT R12, R27, R12, RZ, 0xc0, !PT ;  /* 0x0000000c1b0c7212 */ /* 0x000fe200078ec0ff */
[----:B------:R-:W-:Y:S01]  /*0f00*/  IMAD.MOV R8, RZ, RZ, -R4 ;  /* 0x000000ffff087224 */ /* 0x000fe200078e0a04 */
[----:B------:R-:W-:Y:S02]  /*0f10*/  SEL R6, R6, R29, !P1 ;  /* 0x0000001d06067207 */ /* 0x000fe40004800000 */
[----:B------:R-:W-:Y:S01]  /*0f20*/  LOP3.LUT R5, R14, R5, RZ, 0xc0, !PT ;  /* 0x000000050e057212 */ /* 0x000fe200078ec0ff */
[----:B------:R-:W-:Y:S02]  /*0f30*/  IMAD R9, R3, R4, R12 ;  /* 0x0000000403097224 */ /* 0x000fe400078e020c */
[----:B--2---:R-:W-:-:S02]  /*0f40*/  IMAD R3, R8, R21, R20 ;  /* 0x0000001508037224 */ /* 0x004fc400078e0214 */
[----:B---3--:R-:W-:Y:S02]  /*0f50*/  IMAD R6, R9, R25, R6 ;  /* 0x0000001909067224 */ /* 0x008fe400078e0206 */
[----:B------:R-:W-:Y:S02]  /*0f60*/  IMAD R77, R3, R24, R5 ;  /* 0x00000018034d7224 */ /* 0x000fe400078e0205 */
[----:B------:R-:W-:-:S03]  /*0f70*/  IMAD.MOV.U32 R4, RZ, RZ, 0x1 ;  /* 0x00000001ff047424 */ /* 0x000fc600078e00ff */
[----:B------:R-:W-:Y:S02]  /*0f80*/  SEL R76, R77, R6, !P1 ;  /* 0x000000064d4c7207 */ /* 0x000fe40004800000 */
[----:B------:R-:W-:Y:S02]  /*0f90*/  PRMT R3, R4, 0x7610, R3 ;  /* 0x0000761004037816 */ /* 0x000fe40000000003 */
[----:B------:R-:W-:-:S07]  /*0fa0*/  SEL R77, R6, R77, !P1 ;  /* 0x0000004d064d7207 */ /* 0x000fce0004800000 */
.L_x_9:
[----:B------:R-:W-:-:S08]  /*0fb0*/  NOP ;  /* 0x0000000000007918 */ /* 0x000fd00000000000 */
[----:B------:R-:W0:Y:S02]  /*0fc0*/  USETMAXREG.TRY_ALLOC.CTAPOOL UP0, 0xe8 ;  /* 0x000000e8000079c8 */ /* 0x000e240008000600 */
[----:B0-----:R-:W-:-:S13]  /*0fd0*/  PLOP3.LUT P0, PT, PT, PT, UP0, 0x80, 0x0 ;  /* 0x000000000000781c */ /* 0x001fda0003f0f008 */
[----:B------:R-:W-:Y:S05]  /*0fe0*/  @!P0 BRA `(.L_x_9) ;  /* 0xfffffffc00f08947 */ /* 0x000fea000383ffff */
[----:B------:R-:W-:Y:S01]  /*0ff0*/  ULDC.64 UR4, c[0x0][0x598] ;  /* 0x0001660000047ab9 */ /* 0x000fe20000000a00 */
[----:B------:R-:W-:Y:S01]  /*1000*/  ULDC.64 UR38, c[0x0][0x208] ;  /* 0x0000820000267ab9 */ /* 0x000fe20000000a00 */
[----:B------:R-:W-:-:S04]  /*1010*/  ISETP.NE.U32.AND P0, PT, RZ, UR4, PT ;  /* 0x00000004ff007c0c */ /* 0x000fc8000bf05070 */
[----:B------:R-:W-:-:S13]  /*1020*/  ISETP.NE.AND.EX P0, PT, RZ, UR5, PT, P0 ;  /* 0x00000005ff007c0c */ /* 0x000fda000bf05300 */
[----:B------:R-:W-:Y:S05]  /*1030*/  @!P0 BRA `(.L_x_12) ;  /* 0x00000000001c8947 */ /* 0x000fea0003800000 */
[----:B------:R-:W0:Y:S02]  /*1040*/  LDC.64 R4, c[0x0][0x598] ;  /* 0x00016600ff047b82 */ /* 0x000e240000000a00 */
[----:B0-----:R-:W2:Y:S02]  /*1050*/  LDG.E.64 R4, desc[UR38][R4.64] ;  /* 0x0000002604047981 */ /* 0x001ea4000c1e1b00 */
[----:B--2---:R-:W-:-:S04]  /*1060*/  ISETP.NE.U32.AND P0, PT, R4, RZ, PT ;  /* 0x000000ff0400720c */ /* 0x004fc80003f05070 */
[----:B------:R-:W-:-:S13]  /*1070*/  ISETP.NE.AND.EX P0, PT, R5, RZ, PT, P0 ;  /* 0x000000ff0500720c */ /* 0x000fda0003f05300 */
[----:B------:R-:W-:Y:S05]  /*1080*/  @!P0 BRA `(.L_x_12) ;  /* 0x0000000000088947 */ /* 0x000fea0003800000 */
[----:B------:R0:W5:Y:S01]  /*1090*/  LD.E R23, desc[UR38][R4.64] ;  /* 0x0000002604177980 */ /* 0x000162000c101900 */
[----:B------:R-:W-:Y:S05]  /*10a0*/  BRA `(.L_x_13) ;  /* 0x0000000000247947 */ /* 0x000fea0003800000 */
.L_x_12:
[----:B------:R-:W-:Y:S02]  /*10b0*/  ULDC.64 UR4, c[0x0][0x588] ;  /* 0x0001620000047ab9 */ /* 0x000fe40000000a00 */
[----:B------:R-:W-:-:S04]  /*10c0*/  ISETP.NE.U32.AND P0, PT, RZ, UR4, PT ;  /* 0x00000004ff007c0c */ /* 0x000fc8000bf05070 */
[----:B------:R-:W-:-:S13]  /*10d0*/  ISETP.NE.AND.EX P0, PT, RZ, UR5, PT, P0 ;  /* 0x00000005ff007c0c */ /* 0x000fda000bf05300 */
[----:B------:R-:W-:Y:S05]  /*10e0*/  @!P0 BRA `(.L_x_14) ;  /* 0x00000000000c8947 */ /* 0x000fea0003800000 */
[----:B------:R-:W0:Y:S02]  /*10f0*/  LDC.64 R4, c[0x0][0x588] ;  /* 0x00016200ff047b82 */ /* 0x000e240000000a00 */
[----:B0-----:R1:W5:Y:S01]  /*1100*/  LDG.E R23, desc[UR38][R4.64] ;  /* 0x0000002604177981 */ /* 0x001362000c1e1900 */
[----:B------:R-:W-:Y:S05]  /*1110*/  BRA `(.L_x_13) ;  /* 0x0000000000087947 */ /* 0x000fea0003800000 */
.L_x_14:
[----:B------:R-:W-:Y:S02]  /*1120*/  ULDC UR4, c[0x0][0x580] ;  /* 0x0001600000047ab9 */ /* 0x000fe40000000800 */
[----:B------:R-:W-:-:S07]  /*1130*/  IMAD.U32 R23, RZ, RZ, UR4 ;  /* 0x00000004ff177e24 */ /* 0x000fce000f8e00ff */
.L_x_13:
[----:B------:R-:W-:Y:S02]  /*1140*/  ULDC.64 UR4, c[0x0][0x5a0] ;  /* 0x0001680000047ab9 */ /* 0x000fe40000000a00 */
[----:B------:R-:W-:-:S04]  /*1150*/  ISETP.NE.U32.AND P0, PT, RZ, UR4, PT ;  /* 0x00000004ff007c0c */ /* 0x000fc8000bf05070 */
[----:B------:R-:W-:-:S13]  /*1160*/  ISETP.NE.AND.EX P0, PT, RZ, UR5, PT, P0 ;  /* 0x00000005ff007c0c */ /* 0x000fda000bf05300 */
[----:B------:R-:W-:Y:S05]  /*1170*/  @!P0 BRA `(.L_x_15) ;  /* 0x00000000001c8947 */ /* 0x000fea0003800000 */
[----:B01----:R-:W0:Y:S02]  /*1180*/  LDC.64 R4, c[0x0][0x5a0] ;  /* 0x00016800ff047b82 */ /* 0x003e240000000a00 */
[----:B0-----:R-:W2:Y:S02]  /*1190*/  LDG.E.64 R4, desc[UR38][R4.64] ;  /* 0x0000002604047981 */ /* 0x001ea4000c1e1b00 */
[----:B--2---:R-:W-:-:S04]  /*11a0*/  ISETP.NE.U32.AND P0, PT, R4, RZ, PT ;  /* 0x000000ff0400720c */ /* 0x004fc80003f05070 */
[----:B------:R-:W-:-:S13]  /*11b0*/  ISETP.NE.AND.EX P0, PT, R5, RZ, PT, P0 ;  /* 0x000000ff0500720c */ /* 0x000fda0003f05300 */
[----:B------:R-:W-:Y:S05]  /*11c0*/  @!P0 BRA `(.L_x_15) ;  /* 0x0000000000088947 */ /* 0x000fea0003800000 */
[----:B------:R0:W5:Y:S01]  /*11d0*/  LD.E R66, desc[UR38][R4.64] ;  /* 0x0000002604427980 */ /* 0x000162000c101900 */
[----:B------:R-:W-:Y:S05]  /*11e0*/  BRA `(.L_x_16) ;  /* 0x0000000000247947 */ /* 0x000fea0003800000 */
.L_x_15:
[----:B------:R-:W-:Y:S02]  /*11f0*/  ULDC.64 UR4, c[0x0][0x590] ;  /* 0x0001640000047ab9 */ /* 0x000fe40000000a00 */
[----:B------:R-:W-:-:S04]  /*1200*/  ISETP.NE.U32.AND P0, PT, RZ, UR4, PT ;  /* 0x00000004ff007c0c */ /* 0x000fc8000bf05070 */
[----:B------:R-:W-:-:S13]  /*1210*/  ISETP.NE.AND.EX P0, PT, RZ, UR5, PT, P0 ;  /* 0x00000005ff007c0c */ /* 0x000fda000bf05300 */
[----:B------:R-:W-:Y:S05]  /*1220*/  @!P0 BRA `(.L_x_17) ;  /* 0x00000000000c8947 */ /* 0x000fea0003800000 */
[----:B------:R-:W2:Y:S02]  /*1230*/  LDC.64 R66, c[0x0][0x590] ;  /* 0x00016400ff427b82 */ /* 0x000ea40000000a00 */
[----:B--2---:R2:W5:Y:S01]  /*1240*/  LDG.E R66, desc[UR38][R66.64] ;  /* 0x0000002642427981 */ /* 0x004562000c1e1900 */
[----:B------:R-:W-:Y:S05]  /*1250*/  BRA `(.L_x_16) ;  /* 0x0000000000087947 */ /* 0x000fea0003800000 */
.L_x_17:
[----:B------:R-:W-:Y:S02]  /*1260*/  ULDC UR4, c[0x0][0x584] ;  /* 0x0001610000047ab9 */ /* 0x000fe40000000800 */
[----:B------:R-:W-:-:S07]  /*1270*/  IMAD.U32 R66, RZ, RZ, UR4 ;  /* 0x00000004ff427e24 */ /* 0x000fce000f8e00ff */
.L_x_16:
[----:B------:R-:W-:-:S13]  /*1280*/  LOP3.LUT P0, RZ, R3, 0xff, RZ, 0xc0, !PT ;  /* 0x000000ff03ff7812 */ /* 0x000fda000780c0ff */
[----:B------:R-:W-:Y:S05]  /*1290*/  @!P0 EXIT ;  /* 0x000000000000894d */ /* 0x000fea0003800000 */
[----:B------:R-:W3:Y:S01]  /*12a0*/  LDC R68, c[0x0][0x658] ;  /* 0x00019600ff447b82 */ /* 0x000ee20000000800 */
[----:B------:R-:W-:Y:S01]  /*12b0*/  ULDC.64 UR6, c[0x0][0x288] ;  /* 0x0000a20000067ab9 */ /* 0x000fe20000000a00 */
[----:B------:R-:W-:Y:S01]  /*12c0*/  LOP3.LUT R7, R7, 0x1, RZ, 0xc0, !PT ;  /* 0x0000000107077812 */ /* 0x000fe200078ec0ff */
[----:B------:R-:W-:Y:S01]  /*12d0*/  UIADD3 UR4, UR7, 0x3f, URZ ;  /* 0x0000003f07047890 */ /* 0x000fe2000fffe03f */
[----:B------:R-:W-:Y:S01]  /*12e0*/  SHF.R.U32.HI R3, RZ, 0x2, R71 ;  /* 0x00000002ff037819 */ /* 0x000fe20000011647 */
[----:B01----:R-:W-:Y:S01]  /*12f0*/  IMAD.U32 R4, RZ, RZ, UR6 ;  /* 0x00000006ff047e24 */ /* 0x003fe2000f8e00ff */
[----:B------:R-:W-:Y:S01]  /*1300*/  SHF.R.U32.HI R0, RZ, 0x1, R0 ;  /* 0x00000001ff007819 */ /* 0x000fe20000011600 */
[----:B------:R-:W-:Y:S01]  /*1310*/  USHF.R.S32.HI UR5, URZ, 0x1f, UR4 ;  /* 0x0000001f3f057899 */ /* 0x000fe20008011404 */
[----:B------:R-:W0:Y:S01]  /*1320*/  LDC.64 R8, c[0x0][0x5c8] ;  /* 0x00017200ff087b82 */ /* 0x000e220000000a00 */
[----:B--2---:R-:W-:Y:S01]  /*1330*/  LOP3.LUT R67, R71, 0x3, RZ, 0xc0, !PT ;  /* 0x0000000347437812 */ /* 0x004fe200078ec0ff */
[----:B------:R-:W-:Y:S01]  /*1340*/  IMAD.SHL.U32 R64, R7, 0x40, RZ ;  /* 0x0000004007407824 */ /* 0x000fe200078e00ff */
[----:B------:R-:W-:Y:S01]  /*1350*/  LOP3.LUT R3, R3, 0x7, RZ, 0xc0, !PT ;  /* 0x0000000703037812 */ /* 0x000fe200078ec0ff */
[----:B------:R-:W-:Y:S01]  /*1360*/  ULEA.HI UR5, UR5, UR4, URZ, 0x6 ;  /* 0x0000000405057291 */ /* 0x000fe2000f8f303f */
[----:B------:R-:W-:Y:S01]  /*1370*/  LOP3.LUT R0, R0, 0x30, RZ, 0xc0, !PT ;  /* 0x0000003000007812 */ /* 0x000fe200078ec0ff */
[----:B------:R-:W-:Y:S01]  /*1380*/  IMAD R67, R67, -0x2, R4 ;  /* 0xfffffffe43437824 */ /* 0x000fe200078e0204 */
[--C-:B------:R-:W-:Y:S01]  /*1390*/  LOP3.LUT R64, R64, 0x40, R3.reuse, 0xe2, !PT ;  /* 0x0000004040407812 */ /* 0x100fe200078ee203 */
[----:B------:R-:W-:Y:S01]  /*13a0*/  USHF.R.S32.HI UR43, URZ, 0x6, UR5 ;  /* 0x000000063f2b7899 */ /* 0x000fe20008011405 */
[----:B------:R-:W-:Y:S01]  /*13b0*/  IADD3 R4, RZ, -R0, -R3 ;  /* 0x80000000ff047210 */ /* 0x000fe20007ffe803 */
[----:B------:R-:W-:Y:S01]  /*13c0*/  IMAD.MOV.U32 R3, RZ, RZ, -0x1 ;  /* 0xffffffffff037424 */ /* 0x000fe200078e00ff */
[----:B------:R-:W-:Y:S01]  /*13d0*/  LOP3.LUT R72, R71, 0x80, RZ, 0xc0, !PT ;  /* 0x0000008047487812 */ /* 0x000fe200078ec0ff */
[----:B------:R-:W-:Y:S01]  /*13e0*/  IMAD.MOV.U32 R5, RZ, RZ, 0x1 ;  /* 0x00000001ff057424 */ /* 0x000fe200078e00ff */
[----:B------:R-:W-:Y:S01]  /*13f0*/  UISETP.LT.AND UP0, UPT, UR43, 0x1, UPT ;  /* 0x000000012b00788c */ /* 0x000fe2000bf01270 */
[----:B------:R-:W-:Y:S01]  /*1400*/  IMAD R4, R7, -0x40, R4 ;  /* 0xffffffc007047824 */ /* 0x000fe200078e0204 */
[----:B------:R-:W-:Y:S01]  /*1410*/  ULDC UR4, c[0x0][0x284] ;  /* 0x0000a10000047ab9 */ /* 0x000fe20000000800 */
[----:B---3--:R-:W-:Y:S01]  /*1420*/  SHF.L.U32 R3, R3, R68, RZ ;  /* 0x0000004403037219 */ /* 0x008fe200000006ff */
[----:B------:R-:W-:Y:S01]  /*1430*/  USEL UR44, UR43, 0x1, UP0 ;  /* 0x000000012b2c7887 */ /* 0x000fe20008000000 */
[----:B------:R-:W-:Y:S01]  /*1440*/  LOP3.LUT R64, R64, R0, RZ, 0xfc, !PT ;  /* 0x0000000040407212 */ /* 0x000fe200078efcff */
[----:B------:R-:W-:Y:S01]  /*1450*/  IMAD.SHL.U32 R71, R71, 0x2, RZ ;  /* 0x0000000247477824 */ /* 0x000fe200078e00ff */
[----:B------:R-:W-:Y:S01]  /*1460*/  SHF.L.U32 R68, R5, R68, RZ ;  /* 0x0000004405447219 */ /* 0x000fe200000006ff */
[----:B------:R-:W-:Y:S01]  /*1470*/  VIADD R74, R4, UR4 ;  /* 0x00000004044a7c36 */ /* 0x000fe20008000000 */
[----:B------:R-:W-:Y:S01]  /*1480*/  LOP3.LUT R82, R18, 0x1, RZ, 0xfc, !PT ;  /* 0x0000000112527812 */ /* 0x000fe200078efcff */
[----:B------:R-:W-:Y:S01]  /*1490*/  IMAD.MOV.U32 R65, RZ, RZ, RZ ;  /* 0x000000ffff417224 */ /* 0x000fe200078e00ff */
[C---:B0-----:R-:W-:Y:S01]  /*14a0*/  SHF.L.U64.HI R69, R8.reuse, 0x3, R9 ;  /* 0x0000000308457819 */ /* 0x041fe20000010209 */
[----:B------:R-:W-:Y:S01]  /*14b0*/  IMAD.SHL.U32 R70, R8, 0x8, RZ ;  /* 0x0000000808467824 */ /* 0x000fe200078e00ff */
[----:B------:R-:W-:Y:S01]  /*14c0*/  SHF.R.U32.HI R72, RZ, 0x7, R72 ;  /* 0x00000007ff487819 */ /* 0x000fe20000011648 */
[----:B------:R-:W-:Y:S01]  /*14d0*/  UIADD3 UR44, UR43, -UR44, URZ ;  /* 0x8000002c2b2c7290 */ /* 0x000fe2000fffe03f */
[----:B------:R-:W-:Y:S01]  /*14e0*/  LOP3.LUT R73, RZ, R3, RZ, 0x33, !PT ;  /* 0x00000003ff497212 */ /* 0x000fe200078e33ff */
[----:B------:R-:W-:Y:S01]  /*14f0*/  UMOV UR40, URZ ;  /* 0x0000003f00287c82 */ /* 0x000fe20008000000 */
[----:B------:R-:W-:-:S09]  /*1500*/  UMOV UR41, URZ ;  /* 0x0000003f00297c82 */ /* 0x000fd20008000000 */
.L_x_117:
[----:B0-----:R-:W0:Y:S01]  /*1510*/  SHFL.IDX PT, R0, R72, RZ, 0x1f ;  /* 0x00001fff48007589 */ /* 0x001e2200000e0000 */
[----:B-1----:R-:W1:Y:S01]  /*1520*/  S2UR UR7, SR_CgaCtaId ;  /* 0x00000000000779c3 */ /* 0x002e620000008800 */
[----:B------:R-:W-:Y:S01]  /*1530*/  UMOV UR6, 0x400 ;  /* 0x0000040000067882 */ /* 0x000fe20000000000 */
[----:B0-----:R-:W-:Y:S01]  /*1540*/  R2UR UR4, R0 ;  /* 0x00000000000472ca */ /* 0x001fe200000e0000 */
[----:B-1----:R-:W-:-:S12]  /*1550*/  ULEA UR46, UR7, UR6, 0x18 ;  /* 0x00000006072e7291 */ /* 0x002fd8000f8ec03f */
[----:B------:R-:W-:-:S04]  /*1560*/  ULEA.HI UR5, UR4, UR4, URZ, 0x1 ;  /* 0x0000000404057291 */ /* 0x000fc8000f8f083f */
[----:B------:R-:W-:-:S04]  /*1570*/  ULOP3.LUT UR5, UR5, 0x7fffe, URZ, 0xc0, !UPT ;  /* 0x0007fffe05057892 */ /* 0x000fc8000f8ec03f */
[----:B------:R-:W-:-:S03]  /*1580*/  UIADD3 UR5, UR4, -UR5, URZ ;  /* 0x8000000504057290 */ /* 0x000fc6000fffe03f */
[----:B------:R-:W-:Y:S01]  /*1590*/  ULDC UR4, c[0x0][0x28c] ;  /* 0x0000a30000047ab9 */ /* 0x000fe20000000800 */
[----:B------:R-:W-:Y:S01]  /*15a0*/  ULEA UR5, UR5, UR46, 0xd ;  /* 0x0000002e05057291 */ /* 0x000fe2000f8e683f */
[----:B------:R-:W-:-:S03]  /*15b0*/  ISETP.LT.AND P0, PT, RZ, UR4, PT ;  /* 0x00000004ff007c0c */ /* 0x000fc6000bf01270 */
[----:B------:R-:W-:-:S04]  /*15c0*/  UIADD3 UR5, UR5, 0x180, URZ ;  /* 0x0000018005057890 */ /* 0x000fc8000fffe03f */
[----:B------:R-:W-:-:S04]  /*15d0*/  USHF.R.U32.HI UR5, URZ, 0x4, UR5 ;  /* 0x000000043f057899 */ /* 0x000fc80008011605 */
[----:B------:R-:W-:-:S04]  /*15e0*/  ULOP3.LUT UR5, UR5, 0x3fff, URZ, 0xc0, !UPT ;  /* 0x00003fff05057892 */ /* 0x000fc8000f8ec03f */
[----:B------:R-:W-:Y:S01]  /*15f0*/  ULOP3.LUT UR45, UR5, 0x10000, URZ, 0xfc, !UPT ;  /* 0x00010000052d7892 */ /* 0x000fe2000f8efc3f */
[----:B--2345:R-:W-:Y:S11]  /*1600*/  @P0 BRA `(.L_x_18) ;  /* 0x0000000000400947 */ /* 0x03cff60003800000 */
[----:B------:R-:W-:Y:S01]  /*1610*/  MOV R0, 0x0 ;  /* 0x0000000000007802 */ /* 0x000fe20000000f00 */
[----:B------:R-:W-:Y:S01]  /*1620*/  ULDC.64 UR4, c[0x4][0x68] ;  /* 0x01001a0000047ab9 */ /* 0x000fe20000000a00 */
[----:B------:R-:W-:Y:S01]  /*1630*/  ULDC.64 UR6, c[0x4][0x8] ;  /* 0x0100020000067ab9 */ /* 0x000fe20000000a00 */
[----:B------:R-:W-:Y:S01]  /*1640*/  IMAD.U32 R4, RZ, RZ, UR4 ;  /* 0x00000004ff047e24 */ /* 0x000fe2000f8e00ff */
[----:B------:R0:W1:Y:S01]  /*1650*/  LDC.64 R14, c[0x4][R0] ;  /* 0x01000000000e7b82 */ /* 0x0000620000000a00 */
[----:B------:R-:W-:Y:S01]  /*1660*/  IMAD.U32 R5, RZ, RZ, UR5 ;  /* 0x00000005ff057e24 */ /* 0x000fe2000f8e00ff */
[----:B------:R-:W-:Y:S01]  /*1670*/  ULDC.64 UR4, c[0x4][0x70] ;  /* 0x01001c0000047ab9 */ /* 0x000fe20000000a00 */
[----:B------:R-:W-:Y:S02]  /*1680*/  IMAD.U32 R10, RZ, RZ, UR6 ;  /* 0x00000006ff0a7e24 */ /* 0x000fe4000f8e00ff */
[----:B------:R-:W-:Y:S02]  /*1690*/  IMAD.U32 R6, RZ, RZ, UR4 ;  /* 0x00000004ff067e24 */ /* 0x000fe4000f8e00ff */
[----:B------:R-:W-:-:S02]  /*16a0*/  IMAD.U32 R7, RZ, RZ, UR5 ;  /* 0x00000005ff077e24 */ /* 0x000fc4000f8e00ff */
[----:B------:R-:W-:Y:S02]  /*16b0*/  IMAD.U32 R11, RZ, RZ, UR7 ;  /* 0x00000007ff0b7e24 */ /* 0x000fe4000f8e00ff */
[----:B------:R-:W-:Y:S02]  /*16c0*/  IMAD.MOV.U32 R8, RZ, RZ, 0x1e1 ;  /* 0x000001e1ff087424 */ /* 0x000fe400078e00ff */
[----:B------:R-:W-:Y:S02]  /*16d0*/  IMAD.MOV.U32 R12, RZ, RZ, 0x1 ;  /* 0x00000001ff0c7424 */ /* 0x000fe400078e00ff */
[----:B0-----:R-:W-:-:S07]  /*16e0*/  IMAD.MOV.U32 R13, RZ, RZ, RZ ;  /* 0x000000ffff0d7224 */ /* 0x001fce00078e00ff */
[----:B------:R-:W-:-:S07]  /*16f0*/  LEPC R20, `(.L_x_18) ;  /* 0x000000001014794e */ /* 0x000fce0000000000 */
[----:B-1---5:R-:W-:Y:S05]  /*1700*/  CALL.ABS.NOINC R14 ;  /* 0x000000000e007343 */ /* 0x022fea0003c00000 */
.L_x_18:
[----:B------:R-:W-:-:S13]  /*1710*/  ISETP.NE.AND P0, PT, R82, 0x3, PT ;  /* 0x000000035200780c */ /* 0x000fda0003f05270 */
[----:B------:R-:W-:Y:S05]  /*1720*/  @!P0 BRA `(.L_x_19) ;  /* 0x0000000000048947 */ /* 0x000fea0003800000 */
[----:B------:R-:W-:Y:S01]  /*1730*/  BPT.TRAP 0x1 ;  /* 0x000000040000795c */ /* 0x000fe20000300000 */
.L_x_19:
[----:B------:R-:W-:Y:S02]  /*1740*/  IMAD.U32 R3, RZ, RZ, UR41 ;  /* 0x00000029ff037e24 */ /* 0x000fe4000f8e00ff */
[----:B------:R-:W-:-:S03]  /*1750*/  IMAD.U32 R0, RZ, RZ, UR40 ;  /* 0x00000028ff007e24 */ /* 0x000fc6000f8e00ff */
[----:B------:R-:W-:Y:S02]  /*1760*/  LEA R3, R3, UR46, 0x3 ;  /* 0x0000002e03037c11 */ /* 0x000fe4000f8e18ff */
[----:B------:R-:W-:-:S04]  /*1770*/  SHF.L.U32 R0, R0, 0x1f, RZ ;  /* 0x0000001f00007819 */ /* 0x000fc800000006ff */
[----:B------:R0:W1:Y:S01]  /*1780*/  SYNCS.PHASECHK.TRANS64.TRYWAIT P1, [R3+URZ], R0 ;  /* 0x00000000030075a7 */ /* 0x000062000802017f */
[----:B------:R-:W-:Y:S05]  /*1790*/  @!P0 BRA `(.L_x_20) ;  /* 0x0000000000048947 */ /* 0x000fea0003800000 */
[----:B------:R-:W-:Y:S01]  /*17a0*/  BPT.TRAP 0x1 ;  /* 0x000000040000795c */ /* 0x000fe20000300000 */
.L_x_20:
[----:B------:R-:W-:-:S05]  /*17b0*/  IMAD.U32 R4, RZ, RZ, UR44 ;  /* 0x0000002cff047e24 */ /* 0x000fca000f8e00ff */
[----:B------:R-:W-:Y:S01]  /*17c0*/  ISETP.GE.AND P2, PT, R4, 0x1, PT ;  /* 0x000000010400780c */ /* 0x000fe20003f46270 */
[----:B-1----:R-:W-:-:S12]  /*17d0*/  @P1 BRA `(.L_x_21) ;  /* 0x0000000000081947 */ /* 0x002fd80003800000 */
[----:B------:R-:W1:Y:S02]  /*17e0*/  SYNCS.PHASECHK.TRANS64.TRYWAIT P1, [R3+URZ], R0 ;  /* 0x00000000030075a7 */ /* 0x000e64000802017f */
[----:B-1----:R-:W-:Y:S05]  /*17f0*/  @!P1 BRA `(.L_x_22) ;  /* 0x0000005c00849947 */ /* 0x002fea0003800000 */
.L_x_21:
[----:B------:R-:W-:Y:S05]  /*1800*/  WARPSYNC.ALL ;  /* 0x0000000000007948 */ /* 0x000fea0003800000 */
[----:B------:R-:W-:Y:S01]  /*1810*/  UIADD3 UR4, UR46, 0x20180, URZ ;  /* 0x000201802e047890 */ /* 0x000fe2000fffe03f */
[----:B------:R-:W-:Y:S01]  /*1820*/  WARPGROUP.ARRIVE ;  /* 0x00000000000079c5 */ /* 0x000fe20000000000 */
[----:B------:R-:W-:Y:S02]  /*1830*/  ULEA UR8, UR41, UR45, 0xa ;  /* 0x0000002d29087291 */ /* 0x000fe4000f8e503f */
[----:B------:R-:W-:Y:S01]  /*1840*/  USHF.R.U32.HI UR4, URZ, 0x4, UR4 ;  /* 0x000000043f047899 */ /* 0x000fe20008011604 */
[----:B------:R-:W-:Y:S01]  /*1850*/  UMOV UR9, 0x40000040 ;  /* 0x4000004000097882 */ /* 0x000fe20000000000 */
[----:B------:R-:W-:-:S02]  /*1860*/  UMOV UR11, 0x40000040 ;  /* 0x40000040000b7882 */ /* 0x000fc40000000000 */
[----:B------:R-:W-:Y:S01]  /*1870*/  ULOP3.LUT UR4, UR4, 0x3fff, URZ, 0xc0, !UPT ;  /* 0x00003fff04047892 */ /* 0x000fe2000f8ec03f */
[----:B------:R-:W-:Y:S01]  /*1880*/  UMOV UR16, UR8 ;  /* 0x0000000800107c82 */ /* 0x000fe20008000000 */
[----:B------:R-:W-:Y:S02]  /*1890*/  UMOV UR17, UR9 ;  /* 0x0000000900117c82 */ /* 0x000fe40008000000 */
[----:B------:R-:W-:Y:S01]  /*18a0*/  ULOP3.LUT UR4, UR4, 0x10000, URZ, 0xfc, !UPT ;  /* 0x0001000004047892 */ /* 0x000fe2000f8efc3f */
[----:B------:R-:W-:Y:S01]  /*18b0*/  UMOV UR19, 0x40000040 ;  /* 0x4000004000137882 */ /* 0x000fe20000000000 */
[----:B------:R-:W-:Y:S02]  /*18c0*/  UMOV UR12, UR8 ;  /* 0x00000008000c7c82 */ /* 0x000fe40008000000 */
[----:B------:R-:W-:Y:S01]  /*18d0*/  UIMAD UR6, UR41, 0x280, UR4 ;  /* 0x00000280290678a4 */ /* 0x000fe2000f8e0204 */
[----:B------:R-:W-:Y:S01]  /*18e0*/  UMOV UR13, UR9 ;  /* 0x00000009000d7c82 */ /* 0x000fe20008000000 */
[----:B------:R-:W-:-:S02]  /*18f0*/  UMOV UR15, 0x40000040 ;  /* 0x40000040000f7882 */ /* 0x000fc40000000000 */
[----:B------:R-:W-:Y:S02]  /*1900*/  UIADD3 UR18, UR6, 0x80, URZ ;  /* 0x0000008006127890 */ /* 0x000fe4000fffe03f */
[----:B------:R-:W-:Y:S02]  /*1910*/  UIADD3 UR14, UR6, 0x100, URZ ;  /* 0x00000100060e7890 */ /* 0x000fe4000fffe03f */
[----:B------:R-:W-:Y:S01]  /*1920*/  UMOV UR10, UR6 ;  /* 0x00000006000a7c82 */ /* 0x000fe20008000000 */
[----:B------:R-:W-:Y:S01]  /*1930*/  UIADD3 UR5, UR6, 0x180, URZ ;  /* 0x0000018006057890 */ /* 0x000fe2000fffe03f */
[----:B------:R-:W-:Y:S01]  /*1940*/  HGMMA.64x16x16.F32 R56, gdesc[UR8], RZ, !UPT, gsb0 ;  /* 0x00200000083879f0 */ /* 0x000fe2000c0008ff */
[----:B------:R-:W-:Y:S02]  /*1950*/  UIADD3 UR7, UR6, 0x200, URZ ;  /* 0x0000020006077890 */ /* 0x000fe4000fffe03f */
[----:B------:R-:W-:Y:S01]  /*1960*/  UIADD3 UR10, UR6, 0x6, URZ ;  /* 0x00000006060a7890 */ /* 0x000fe2000fffe03f */
[----:B------:R-:W-:Y:S01]  /*1970*/  UMOV UR11, 0x40000040 ;  /* 0x40000040000b7882 */ /* 0x000fe20000000000 */
[----:B------:R-:W-:-:S02]  /*1980*/  WARPGROUP.DEPBAR.LE gsb0, 0x0 ;  /* 0x00008000000079c5 */ /* 0x000fc40000010000 */
[----:B------:R-:W-:-:S06]  /*1990*/  WARPGROUP.ARRIVE ;  /* 0x00000000000079c5 */ /* 0x000fcc0000000000 */
[----:B------:R-:W-:Y:S01]  /*19a0*/  HGMMA.64x16x16.F32 R48, gdesc[UR16], RZ, !UPT, gsb0 ;  /* 0x00200000103079f0 */ /* 0x000fe2000c0008ff */
[----:B------:R-:W-:Y:S01]  /*19b0*/  UIADD3 UR18, UR6, 0x82, URZ ;  /* 0x0000008206127890 */ /* 0x000fe2000fffe03f */
[----:B------:R-:W-:Y:S01]  /*19c0*/  UMOV UR19, 0x40000040 ;  /* 0x4000004000137882 */ /* 0x000fe20000000000 */
[----:B------:R-:W-:Y:S02]  /*19d0*/  WARPGROUP.DEPBAR.LE gsb0, 0x0 ;  /* 0x00008000000079c5 */ /* 0x000fe40000010000 */
[----:B------:R-:W-:-:S06]  /*19e0*/  WARPGROUP.ARRIVE ;  /* 0x00000000000079c5 */ /* 0x000fcc0000000000 */
[----:B------:R-:W-:Y:S01]  /*19f0*/  HGMMA.64x16x16.F32 R40, gdesc[UR12], RZ, !UPT, gsb0 ;  /* 0x002000000c2879f0 */ /* 0x000fe2000c0008ff */
[----:B------:R-:W-:Y:S01]  /*1a00*/  UMOV UR12, UR8 ;  /* 0x00000008000c7c82 */ /* 0x000fe20008000000 */
[----:B------:R-:W-:Y:S01]  /*1a10*/  UMOV UR13, UR9 ;  /* 0x00000009000d7c82 */ /* 0x000fe20008000000 */
[----:B------:R-:W-:Y:S01]  /*1a20*/  UMOV UR14, UR5 ;  /* 0x00000005000e7c82 */ /* 0x000fe20008000000 */
[----:B------:R-:W-:Y:S01]  /*1a30*/  UMOV UR15, 0x40000040 ;  /* 0x40000040000f7882 */ /* 0x000fe20000000000 */
[----:B------:R-:W-:Y:S01]  /*1a40*/  UIADD3 UR5, UR6, 0x102, URZ ;  /* 0x0000010206057890 */ /* 0x000fe2000fffe03f */
[----:B------:R-:W-:Y:S02]  /*1a50*/  WARPGROUP.DEPBAR.LE gsb0, 0x0 ;  /* 0x00008000000079c5 */ /* 0x000fe40000010000 */
[----:B------:R-:W-:-:S06]  /*1a60*/  WARPGROUP.ARRIVE ;  /* 0x00000000000079c5 */ /* 0x000fcc0000000000 */
[----:B------:R-:W-:Y:S01]  /*1a70*/  HGMMA.64x16x16.F32 R32, gdesc[UR12], RZ, !UPT, gsb0 ;  /* 0x002000000c2079f0 */ /* 0x000fe2000c0008ff */
[----:B------:R-:W-:Y:S01]  /*1a80*/  UMOV UR12, UR8 ;  /* 0x00000008000c7c82 */ /* 0x000fe20008000000 */
[----:B------:R-:W-:Y:S01]  /*1a90*/  UMOV UR13, UR9 ;  /* 0x00000009000d7c82 */ /* 0x000fe20008000000 */
[----:B------:R-:W-:Y:S01]  /*1aa0*/  UMOV UR14, UR7 ;  /* 0x00000007000e7c82 */ /* 0x000fe20008000000 */
[----:B------:R-:W-:Y:S01]  /*1ab0*/  UMOV UR15, 0x40000040 ;  /* 0x40000040000f7882 */ /* 0x000fe20000000000 */
[----:B------:R-:W-:Y:S02]  /*1ac0*/  UIADD3 UR7, UR6, 0x182, URZ ;  /* 0x0000018206077890 */ /* 0x000fe4000fffe03f */
[----:B------:R-:W-:Y:S01]  /*1ad0*/  UIADD3 UR9, UR6, 0x202, URZ ;  /* 0x0000020206097890 */ /* 0x000fe2000fffe03f */
[----:B------:R-:W-:Y:S02]  /*1ae0*/  WARPGROUP.DEPBAR.LE gsb0, 0x0 ;  /* 0x00008000000079c5 */ /* 0x000fe40000010000 */
[----:B------:R-:W-:-:S06]  /*1af0*/  WARPGROUP.ARRIVE ;  /* 0x00000000000079c5 */ /* 0x000fcc0000000000 */
[----:B------:R-:W-:Y:S01]  /*1b00*/  HGMMA.64x16x16.F32 R24, gdesc[UR12], RZ, !UPT, gsb0 ;  /* 0x002000000c1879f0 */ /* 0x000fe2000c0008ff */
[----:B------:R-:W-:Y:S02]  /*1b10*/  UIADD3 UR12, UR8, 0x2, URZ ;  /* 0x00000002080c7890 */ /* 0x000fe4000fffe03f */
[----:B------:R-:W-:Y:S01]  /*1b20*/  UIADD3 UR14, UR6, 0x2, URZ ;  /* 0x00000002060e7890 */ /* 0x000fe2000fffe03f */
[----:B------:R-:W-:Y:S01]  /*1b30*/  UMOV UR13, 0x40000040 ;  /* 0x40000040000d7882 */ /* 0x000fe20000000000 */
[----:B------:R-:W-:Y:S01]  /*1b40*/  UMOV UR15, 0x40000040 ;  /* 0x40000040000f7882 */ /* 0x000fe20000000000 */
[----:B------:R-:W-:Y:S02]  /*1b50*/  UMOV UR17, UR13 ;  /* 0x0000000d00117c82 */ /* 0x000fe40008000000 */
[----:B------:R-:W-:Y:S01]  /*1b60*/  UMOV UR16, UR12 ;  /* 0x0000000c00107c82 */ /* 0x000fe20008000000 */
[----:B------:R-:W-:Y:S02]  /*1b70*/  WARPGROUP.DEPBAR.LE gsb0, 0x0 ;  /* 0x00008000000079c5 */ /* 0x000fe40000010000 */
[----:B------:R-:W-:-:S06]  /*1b80*/  WARPGROUP.ARRIVE ;  /* 0x00000000000079c5 */ /* 0x000fcc0000000000 */
[----:B------:R-:W-:Y:S01]  /*1b90*/  HGMMA.64x16x16.F32 R56, gdesc[UR12], R56, gsb0 ;  /* 0x002000000c3879f0 */ /* 0x000fe20008000838 */
[----:B------:R-:W-:Y:S01]  /*1ba0*/  UMOV UR14, UR5 ;  /* 0x00000005000e7c82 */ /* 0x000fe20008000000 */
[----:B------:R-:W-:Y:S01]  /*1bb0*/  UMOV UR15, 0x40000040 ;  /* 0x40000040000f7882 */ /* 0x000fe20000000000 */
[----:B------:R-:W-:Y:S01]  /*1bc0*/  UIADD3 UR5, UR6, 0x104, URZ ;  /* 0x0000010406057890 */ /* 0x000fe2000fffe03f */
[----:B------:R-:W-:Y:S02]  /*1bd0*/  WARPGROUP.DEPBAR.LE gsb0, 0x0 ;  /* 0x00008000000079c5 */ /* 0x000fe40000010000 */
[----:B------:R-:W-:-:S06]  /*1be0*/  WARPGROUP.ARRIVE ;  /* 0x00000000000079c5 */ /* 0x000fcc0000000000 */
[----:B------:R-:W-:Y:S01]  /*1bf0*/  HGMMA.64x16x16.F32 R48, gdesc[UR16], R48, gsb0 ;  /* 0x00200000103079f0 */ /* 0x000fe20008000830 */
[----:B------:R-:W-:Y:S01]  /*1c00*/  UIADD3 UR18, UR6, 0x84, URZ ;  /* 0x0000008406127890 */ /* 0x000fe2000fffe03f */
[----:B------:R-:W-:Y:S01]  /*1c10*/  UMOV UR19, 0x40000040 ;  /* 0x4000004000137882 */ /* 0x000fe20000000000 */
        /* <DEDUP_REMOVED lines=15> */
[----:B------:R-:W-:Y:S02]  /*1d10*/  UIADD3 UR12, UR8, 0x4, URZ ;  /* 0x00000004080c7890 */ /* 0x000fe4000fffe03f */
[----:B------:R-:W-:Y:S01]  /*1d20*/  UIADD3 UR14, UR6, 0x4, URZ ;  /* 0x00000004060e7890 */ /* 0x000fe2000fffe03f */
[----:B------:R-:W-:Y:S01]  /*1d30*/  UMOV UR13, 0x40000040 ;  /* 0x40000040000d7882 */ /* 0x000fe20000000000 */
[----:B------:R-:W-:Y:S01]  /*1d40*/  UMOV UR15, 0x40000040 ;  /* 0x40000040000f7882 */ /* 0x000fe20000000000 */
[----:B------:R-:W-:Y:S02]  /*1d50*/  UMOV UR17, UR13 ;  /* 0x0000000d00117c82 */ /* 0x000fe40008000000 */
[----:B------:R-:W-:Y:S01]  /*1d60*/  UMOV UR16, UR12 ;  /* 0x0000000c00107c82 */ /* 0x000fe20008000000 */
[----:B------:R-:W-:Y:S01]  /*1d70*/  UIADD3 UR8, UR8, 0x6, URZ ;  /* 0x0000000608087890 */ /* 0x000fe2000fffe03f */
[----:B------:R-:W-:-:S02]  /*1d80*/  WARPGROUP.DEPBAR.LE gsb0, 0x0 ;  /* 0x00008000000079c5 */ /* 0x000fc40000010000 */
[----:B------:R-:W-:-:S06]  /*1d90*/  WARPGROUP.ARRIVE ;  /* 0x00000000000079c5 */ /* 0x000fcc0000000000 */
[----:B------:R-:W-:Y:S01]  /*1da0*/  HGMMA.64x16x16.F32 R56, gdesc[UR12], R56, gsb0 ;  /* 0x002000000c3879f0 */ /* 0x000fe20008000838 */
[----:B------:R-:W-:Y:S01]  /*1db0*/  UMOV UR14, UR5 ;  /* 0x00000005000e7c82 */ /* 0x000fe20008000000 */
[----:B------:R-:W-:Y:S01]  /*1dc0*/  UMOV UR15, 0x40000040 ;  /* 0x40000040000f7882 */ /* 0x000fe20000000000 */
[----:B------:R-:W-:Y:S01]  /*1dd0*/  UIADD3 UR5, UR6, 0x106, URZ ;  /* 0x0000010606057890 */ /* 0x000fe2000fffe03f */
[----:B------:R-:W-:Y:S02]  /*1de0*/  WARPGROUP.DEPBAR.LE gsb0, 0x0 ;  /* 0x00008000000079c5 */ /* 0x000fe40000010000 */
[----:B------:R-:W-:-:S06]  /*1df0*/  WARPGROUP.ARRIVE ;  /* 0x00000000000079c5 */ /* 0x000fcc0000000000 */
[----:B------:R-:W-:Y:S03]  /*1e00*/  HGMMA.64x16x16.F32 R48, gdesc[UR16], R48, gsb0 ;  /* 0x00200000103079f0 */ /* 0x000fe60008000830 */
        /* <DEDUP_REMOVED lines=11> */
[----:B------:R-:W-:Y:S01]  /*1ec0*/  UMOV UR9, 0x40000040 ;  /* 0x4000004000097882 */ /* 0x000fe20000000000 */
[----:B------:R-:W-:Y:S02]  /*1ed0*/  WARPGROUP.DEPBAR.LE gsb0, 0x0 ;  /* 0x00008000000079c5 */ /* 0x000fe40000010000 */
[----:B------:R-:W-:-:S06]  /*1ee0*/  WARPGROUP.ARRIVE ;  /* 0x00000000000079c5 */ /* 0x000fcc0000000000 */
[----:B------:R-:W-:Y:S01]  /*1ef0*/  HGMMA.64x16x16.F32 R24, gdesc[UR12], R24, gsb0 ;  /* 0x002000000c1879f0 */ /* 0x000fe20008000818 */
[----:B------:R-:W-:Y:S01]  /*1f00*/  UIADD3 UR14, UR6, 0x86, URZ ;  /* 0x00000086060e7890 */ /* 0x000fe2000fffe03f */
[----:B------:R-:W-:Y:S01]  /*1f10*/  UMOV UR12, UR8 ;  /* 0x00000008000c7c82 */ /* 0x000fe20008000000 */
        /* <DEDUP_REMOVED lines=25> */
[----:B------:R-:W-:Y:S05]  /*20b0*/  @!P2 BRA `(.L_x_23) ;  /* 0x0000000800a0a947 */ /* 0x000fea0003800000 */
[----:B------:R-:W-:Y:S01]  /*20c0*/  UIADD3 UR5, UR41, 0x1, URZ ;  /* 0x0000000129057890 */ /* 0x000fe2000fffe03f */
[----:B01----:R-:W-:Y:S02]  /*20d0*/  IMAD.U32 R0, RZ, RZ, UR44 ;  /* 0x0000002cff007e24 */ /* 0x003fe4000f8e00ff */
[----:B------:R-:W-:Y:S01]  /*20e0*/  IMAD.U32 R3, RZ, RZ, UR41 ;  /* 0x00000029ff037e24 */ /* 0x000fe2000f8e00ff */
[----:B------:R-:W-:-:S04]  /*20f0*/  UISETP.NE.AND UP0, UPT, UR5, 0x8, UPT ;  /* 0x000000080500788c */ /* 0x000fc8000bf05270 */
[----:B------:R-:W-:Y:S02]  /*2100*/  USEL UR6, URZ, 0x1, UP0 ;  /* 0x000000013f067887 */ /* 0x000fe40008000000 */
[----:B------:R-:W-:Y:S02]  /*2110*/  USEL UR5, UR5, URZ, UP0 ;  /* 0x0000003f05057287 */ /* 0x000fe40008000000 */
[----:B------:R-:W-:-:S06]  /*2120*/  ULOP3.LUT UR6, UR40, UR6, URZ, 0x3c, !UPT ;  /* 0x0000000628067292 */ /* 0x000fcc000f8e3c3f */
[----:B------:R-:W-:-:S07]  /*2130*/  IMAD.U32 R6, RZ, RZ, UR6 ;  /* 0x00000006ff067e24 */ /* 0x000fce000f8e00ff */
.L_x_30:
[----:B------:R-:W-:Y:S05]  /*2140*/  @!P0 BRA `(.L_x_24) ;  /* 0x0000000000048947 */ /* 0x000fea0003800000 */
[----:B------:R-:W-:Y:S01]  /*2150*/  BPT.TRAP 0x1 ;  /* 0x000000040000795c */ /* 0x000fe20000300000 */
.L_x_24:
[----:B------:R-:W0:Y:S01]  /*2160*/  S2UR UR7, SR_CgaCtaId ;  /* 0x00000000000779c3 */ /* 0x000e220000008800 */
[----:B------:R-:W-:Y:S01]  /*2170*/  UMOV UR6, 0x400 ;  /* 0x0000040000067882 */ /* 0x000fe20000000000 */
[----:B------:R-:W-:Y:S01]  /*2180*/  SHF.L.U32 R4, R6, 0x1f, RZ ;  /* 0x0000001f06047819 */ /* 0x000fe200000006ff */
[----:B0-----:R-:W-:-:S04]  /*2190*/  ULEA UR6, UR7, UR6, 0x18 ;  /* 0x0000000607067291 */ /* 0x001fc8000f8ec03f */
[----:B------:R-:W-:-:S09]  /*21a0*/  ULEA UR7, UR5, UR6, 0x3 ;  /* 0x0000000605077291 */ /* 0x000fd2000f8e183f */
[----:B------:R0:W1:Y:S01]  /*21b0*/  SYNCS.PHASECHK.TRANS64.TRYWAIT P1, [UR7], R4 ;  /* 0x00000004ff0075a7 */ /* 0x0000620008020147 */
[----:B------:R-:W-:Y:S05]  /*21c0*/  @!P0 BRA `(.L_x_25) ;  /* 0x0000000000048947 */ /* 0x000fea0003800000 */
[----:B------:R-:W-:Y:S01]  /*21d0*/  BPT.TRAP 0x1 ;  /* 0x000000040000795c */ /* 0x000fe20000300000 */
.L_x_25:
[----:B-1----:R-:W-:Y:S05]  /*21e0*/  @P1 BRA `(.L_x_26) ;  /* 0x0000000000081947 */ /* 0x002fea0003800000 */
[----:B------:R-:W1:Y:S02]  /*21f0*/  SYNCS.PHASECHK.TRANS64.TRYWAIT P1, [UR7], R4 ;  /* 0x00000004ff0075a7 */ /* 0x000e640008020147 */
[----:B-1----:R-:W-:Y:S05]  /*2200*/  @!P1 BRA `(.L_x_27) ;  /* 0x0000005400149947 */ /* 0x002fea0003800000 */
.L_x_26:
[----:B------:R-:W-:Y:S01]  /*2210*/  ULEA UR10, UR5, UR45, 0xa ;  /* 0x0000002d050a7291 */ /* 0x000fe2000f8e503f */
[----:B------:R-:W-:Y:S01]  /*2220*/  WARPGROUP.ARRIVE ;  /* 0x00000000000079c5 */ /* 0x000fe20000000000 */
[----:B------:R-:W-:Y:S01]  /*2230*/  UIMAD UR8, UR5, 0x280, UR4 ;  /* 0x00000280050878a4 */ /* 0x000fe2000f8e0204 */
[----:B------:R-:W-:Y:S01]  /*2240*/  UMOV UR13, 0x40000040 ;  /* 0x40000040000d7882 */ /* 0x000fe20000000000 */
[----:B------:R-:W-:Y:S02]  /*2250*/  UMOV UR15, 0x40000040 ;  /* 0x40000040000f7882 */ /* 0x000fe40000000000 */
[----:B------:R-:W-:Y:S01]  /*2260*/  UIADD3 UR7, UR8, 0x80, URZ ;  /* 0x0000008008077890 */ /* 0x000fe2000fffe03f */
[----:B------:R-:W-:Y:S02]  /*2270*/  UMOV UR12, UR10 ;  /* 0x0000000a000c7c82 */ /* 0x000fe40008000000 */
[----:B------:R-:W-:Y:S01]  /*2280*/  UMOV UR14, UR8 ;  /* 0x00000008000e7c82 */ /* 0x000fe20008000000 */
[----:B------:R-:W-:Y:S01]  /*2290*/  UIADD3 UR9, UR8, 0x100, URZ ;  /* 0x0000010008097890 */ /* 0x000fe2000fffe03f */
[----:B------:R-:W-:Y:S01]  /*22a0*/  HGMMA.64x16x16.F32 R56, gdesc[UR12], R56, gsb0 ;  /* 0x002000000c3879f0 */ /* 0x000fe20008000838 */
[----:B------:R-:W-:Y:S01]  /*22b0*/  UMOV UR15, 0x40000040 ;  /* 0x40000040000f7882 */ /* 0x000fe20000000000 */
[----:B------:R-:W-:Y:S01]  /*22c0*/  UMOV UR14, UR7 ;  /* 0x00000007000e7c82 */ /* 0x000fe20008000000 */
[----:B------:R-:W-:-:S02]  /*22d0*/  UIADD3 UR11, UR8, 0x180, URZ ;  /* 0x00000180080b7890 */ /* 0x000fc4000fffe03f */
        /* <DEDUP_REMOVED lines=87> */
[----:B------:R-:W-:Y:S02]  /*2850*/  UIADD3 UR10, UR8, 0x186, URZ ;  /* 0x00000186080a7890 */ /* 0x000fe4000fffe03f */
        /* <DEDUP_REMOVED lines=26> */
[----:B------:R-:W-:Y:S01]  /*2a00*/  BPT.TRAP 0x1 ;  /* 0x000000040000795c */ /* 0x000fe20000300000 */
.L_x_28:
[----:B------:R-:W-:-:S13]  /*2a10*/  ISETP.NE.AND P1, PT, R22, RZ, PT ;  /* 0x000000ff1600720c */ /* 0x000fda0003f25270 */
[----:B01----:R-:W-:-:S05]  /*2a20*/  @P1 LEA R4, R3, UR6, 0x3 ;  /* 0x0000000603041c11 */ /* 0x003fca000f8e18ff */
[----:B------:R-:W-:-:S05]  /*2a30*/  @P1 VIADD R4, R4, 0x40 ;  /* 0x0000004004041836 */ /* 0x000fca0000000000 */
[----:B------:R-:W-:-:S04]  /*2a40*/  @P1 PRMT R4, R19, 0x654, R4 ;  /* 0x0000065413041816 */ /* 0x000fc80000000004 */
[----:B------:R0:W-:Y:S01]  /*2a50*/  @P1 SYNCS.ARRIVE.TRANS64.RED.A1T0 RZ, [R4+URZ], RZ ;  /* 0x000000ff04ff19a7 */ /* 0x0001e2000810043f */
[----:B------:R-:W-:-:S13]  /*2a60*/  ISETP.GT.U32.AND P1, PT, R18, 0x1, PT ;  /* 0x000000011200780c */ /* 0x000fda0003f24070 */
[----:B0-----:R-:W-:Y:S05]  /*2a70*/  @P1 BRA `(.L_x_29) ;  /* 0x0000000000041947 */ /* 0x001fea0003800000 */
[----:B------:R-:W-:Y:S01]  /*2a80*/  BPT.TRAP 0x1 ;  /* 0x000000040000795c */ /* 0x000fe20000300000 */
.L_x_29:
[----:B------:R-:W-:Y:S01]  /*2a90*/  UIADD3 UR5, UR5, 0x1, URZ ;  /* 0x0000000105057890 */ /* 0x000fe2000fffe03f */
[C---:B------:R-:W-:Y:S01]  /*2aa0*/  ISETP.GT.AND P2, PT, R0.reuse, 0x1, PT ;  /* 0x000000010000780c */ /* 0x040fe20003f44270 */
[----:B------:R-:W-:Y:S02]  /*2ab0*/  VIADD R3, R3, 0x1 ;  /* 0x0000000103037836 */ /* 0x000fe40000000000 */
[----:B------:R-:W-:Y:S01]  /*2ac0*/  UISETP.NE.AND UP0, UPT, UR5, 0x8, UPT ;  /* 0x000000080500788c */ /* 0x000fe2000bf05270 */
[----:B------:R-:W-:Y:S02]  /*2ad0*/  VIADD R0, R0, 0xffffffff ;  /* 0xffffffff00007836 */ /* 0x000fe40000000000 */
[C---:B------:R-:W-:Y:S01]  /*2ae0*/  ISETP.NE.AND P1, PT, R3.reuse, 0x8, PT ;  /* 0x000000080300780c */ /* 0x040fe20003f25270 */
[----:B------:R-:W-:Y:S02]  /*2af0*/  USEL UR6, URZ, 0x1, UP0 ;  /* 0x000000013f067887 */ /* 0x000fe40008000000 */
[----:B------:R-:W-:Y:S01]  /*2b00*/  USEL UR5, UR5, URZ, UP0 ;  /* 0x0000003f05057287 */ /* 0x000fe20008000000 */
[----:B------:R-:W-:-:S03]  /*2b10*/  SEL R3, R3, RZ, P1 ;  /* 0x000000ff03037207 */ /* 0x000fc60000800000 */
[----:B------:R-:W-:Y:S01]  /*2b20*/  LOP3.LUT R6, R6, UR6, RZ, 0x3c, !PT ;  /* 0x0000000606067c12 */ /* 0x000fe2000f8e3cff */
[----:B------:R-:W-:Y:S07]  /*2b30*/  @P2 BRA `(.L_x_30) ;  /* 0xfffffff400802947 */ /* 0x000fee000383ffff */
.L_x_23:
[----:B01----:R-:W0:Y:S02]  /*2b40*/  LDC R0, c[0x0][0x28c] ;  /* 0x0000a300ff007b82 */ /* 0x003e240000000800 */
[----:B0-----:R-:W-:-:S13]  /*2b50*/  ISETP.GE.AND P1, PT, R0, 0x1, PT ;  /* 0x000000010000780c */ /* 0x001fda0003f26270 */
[----:B------:R-:W-:Y:S05]  /*2b60*/  @!P1 BRA `(.L_x_31) ;  /* 0x00000000004c9947 */ /* 0x000fea0003800000 */
[----:B------:R-:W-:Y:S05]  /*2b70*/  @!P0 BRA `(.L_x_32) ;  /* 0x0000000000048947 */ /* 0x000fea0003800000 */
[----:B------:R-:W-:Y:S01]  /*2b80*/  BPT.TRAP 0x1 ;  /* 0x000000040000795c */ /* 0x000fe20000300000 */
.L_x_32:
[----:B------:R-:W-:Y:S01]  /*2b90*/  ISETP.NE.AND P0, PT, R22, RZ, PT ;  /* 0x000000ff1600720c */ /* 0x000fe20003f05270 */
[----:B------:R-:W-:Y:S01]  /*2ba0*/  BSSY B0, `(.L_x_33) ;  /* 0x000000d000007945 */ /* 0x000fe20003800000 */
[----:B------:R-:W-:-:S11]  /*2bb0*/  ISETP.GT.U32.AND P1, PT, R18, 0x1, PT ;  /* 0x000000011200780c */ /* 0x000fd60003f24070 */
[----:B------:R-:W-:Y:S05]  /*2bc0*/  @!P0 BRA `(.L_x_34) ;  /* 0x0000000000288947 */ /* 0x000fea0003800000 */
[----:B------:R-:W0:Y:S01]  /*2bd0*/  S2UR UR6, SR_CgaCtaId ;  /* 0x00000000000679c3 */ /* 0x000e220000008800 */
[----:B------:R-:W-:Y:S01]  /*2be0*/  UIADD3 UR4, UR44, UR41, URZ ;  /* 0x000000292c047290 */ /* 0x000fe2000fffe03f */
[----:B------:R-:W-:-:S03]  /*2bf0*/  UMOV UR5, 0x400 ;  /* 0x0000040000057882 */ /* 0x000fc60000000000 */
[----:B------:R-:W-:-:S04]  /*2c00*/  USHF.L.U32 UR4, UR4, 0x3, URZ ;  /* 0x0000000304047899 */ /* 0x000fc8000800063f */
[----:B------:R-:W-:Y:S02]  /*2c10*/  ULOP3.LUT UR4, UR4, 0x38, URZ, 0xc0, !UPT ;  /* 0x0000003804047892 */ /* 0x000fe4000f8ec03f */
[----:B0-----:R-:W-:-:S04]  /*2c20*/  ULEA UR5, UR6, UR5, 0x18 ;  /* 0x0000000506057291 */ /* 0x001fc8000f8ec03f */
[----:B------:R-:W-:-:S06]  /*2c30*/  UIADD3 UR4, UR5, 0x40, UR4 ;  /* 0x0000004005047890 */ /* 0x000fcc000fffe004 */
[----:B------:R-:W-:-:S05]  /*2c40*/  IMAD.U32 R0, RZ, RZ, UR4 ;  /* 0x00000004ff007e24 */ /* 0x000fca000f8e00ff */
[----:B------:R-:W-:-:S04]  /*2c50*/  PRMT R0, R19, 0x654, R0 ;  /* 0x0000065413007816 */ /* 0x000fc80000000000 */
[----:B------:R0:W-:Y:S03]  /*2c60*/  SYNCS.ARRIVE.TRANS64.RED.A1T0 RZ, [R0+URZ], RZ ;  /* 0x000000ff00ff79a7 */ /* 0x0001e6000810043f */
.L_x_34:
[----:B------:R-:W-:Y:S05]  /*2c70*/  BSYNC B0 ;  /* 0x0000000000007941 */ /* 0x000fea0003800000 */
.L_x_33:
[----:B------:R-:W-:Y:S05]  /*2c80*/  @P1 BRA `(.L_x_31) ;  /* 0x0000000000041947 */ /* 0x000fea0003800000 */
[----:B------:R-:W-:Y:S01]  /*2c90*/  BPT.TRAP 0x1 ;  /* 0x000000040000795c */ /* 0x000fe20000300000 */
.L_x_31:
[----:B------:R-:W-:Y:S01]  /*2ca0*/  UIADD3 UR41, UR43, UR41, URZ ;  /* 0x000000292b297290 */ /* 0x000fe2000fffe03f */
[----:B------:R-:W-:Y:S01]  /*2cb0*/  IMAD R6, R76, 0x50, RZ ;  /* 0x000000504c067824 */ /* 0x000fe200078e02ff */
[----:B------:R-:W-:Y:S01]  /*2cc0*/  ULDC UR10, c[0x0][0x288] ;  /* 0x0000a200000a7ab9 */ /* 0x000fe20000000800 */
[----:B------:R-:W-:Y:S01]  /*2cd0*/  SHF.R.S32.HI R9, RZ, 0x1f, R75 ;  /* 0x0000001fff097819 */ /* 0x000fe2000001144b */
[----:B------:R-:W-:Y:S01]  /*2ce0*/  USHF.R.U32.HI UR4, URZ, 0x3, UR41 ;  /* 0x000000033f047899 */ /* 0x000fe20008011629 */
[----:B------:R-:W-:Y:S01]  /*2cf0*/  IMAD.SHL.U32 R3, R77, 0x80, RZ ;  /* 0x000000804d037824 */ /* 0x000fe200078e00ff */
[C---:B------:R-:W-:Y:S01]  /*2d00*/  LOP3.LUT R10, R6.reuse, 0x6, R71, 0xf8, !PT ;  /* 0x00000006060a7812 */ /* 0x040fe200078ef847 */
[----:B------:R-:W-:Y:S01]  /*2d10*/  ULDC.64 UR6, c[0x0][0x5d0] ;  /* 0x0001740000067ab9 */ /* 0x000fe20000000a00 */
[----:B------:R-:W-:Y:S01]  /*2d20*/  ULOP3.LUT UR4, UR4, 0x1, URZ, 0xc0, !UPT ;  /* 0x0000000104047892 */ /* 0x000fe2000f8ec03f */
[----:B------:R-:W-:Y:S01]  /*2d30*/  ISETP.GE.AND P0, PT, R6, UR10, PT ;  /* 0x0000000a06007c0c */ /* 0x000fe2000bf06270 */
[----:B------:R-:W-:Y:S01]  /*2d40*/  ULDC UR11, c[0x0][0x284] ;  /* 0x0000a100000b7ab9 */ /* 0x000fe20000000800 */
[----:B------:R-:W-:Y:S01]  /*2d50*/  SHF.R.S32.HI R11, RZ, 0x1f, R10 ;  /* 0x0000001fff0b7819 */ /* 0x000fe2000001140a */
[----:B0-----:R-:W-:Y:S01]  /*2d60*/  IMAD R0, R9, UR6, RZ ;  /* 0x0000000609007c24 */ /* 0x001fe2000f8e02ff */
[----:B------:R-:W-:Y:S01]  /*2d70*/  UISETP.GT.U32.AND UP1, UPT, UR41, 0x7, UPT ;  /* 0x000000072900788c */ /* 0x000fe2000bf24070 */
[----:B------:R-:W-:Y:S01]  /*2d80*/  ISETP.GE.OR P0, PT, R3, UR11, P0 ;  /* 0x0000000b03007c0c */ /* 0x000fe20008706670 */
[----:B------:R-:W-:Y:S01]  /*2d90*/  UISETP.NE.U32.AND UP0, UPT, UR4, 0x1, UPT ;  /* 0x000000010400788c */ /* 0x000fe2000bf05070 */
[C---:B------:R-:W-:Y:S01]  /*2da0*/  IMAD R7, R75.reuse, UR7, R0 ;  /* 0x000000074b077c24 */ /* 0x040fe2000f8e0200 */
[----:B------:R-:W-:Y:S01]  /*2db0*/  UISETP.LT.U32.AND UP1, UPT, UR43, 0x8, UP1 ;  /* 0x000000082b00788c */ /* 0x000fe20008f21070 */
[----:B------:R-:W-:Y:S01]  /*2dc0*/  IMAD.WIDE.U32 R4, R75, UR6, R10 ;  /* 0x000000064b047c25 */ /* 0x000fe2000f8e000a */
[----:B------:R-:W-:Y:S01]  /*2dd0*/  UISETP.GT.U32.AND UP0, UPT, UR43, 0x7, !UP0 ;  /* 0x000000072b00788c */ /* 0x000fe2000c704070 */
[----:B------:R-:W-:-:S02]  /*2de0*/  ULDC.64 UR8, c[0x0][0x5c8] ;  /* 0x0001720000087ab9 */ /* 0x000fc40000000a00 */
[----:B------:R-:W-:Y:S01]  /*2df0*/  IMAD.WIDE R76, R77, 0x80, R64 ;  /* 0x000000804d4c7825 */ /* 0x000fe200078e0240 */
[----:B------:R-:W-:Y:S02]  /*2e00*/  USEL UR5, URZ, 0x1, !UP1 ;  /* 0x000000013f057887 */ /* 0x000fe4000c800000 */
[----:B------:R-:W-:Y:S01]  /*2e10*/  USEL UR4, URZ, 0x1, !UP0 ;  /* 0x000000013f047887 */ /* 0x000fe2000c000000 */
[----:B------:R-:W-:Y:S01]  /*2e20*/  IMAD.IADD R5, R5, 0x1, R7 ;  /* 0x0000000105057824 */ /* 0x000fe200078e0207 */
[----:B------:R-:W-:Y:S01]  /*2e30*/  ULOP3.LUT UR41, UR41, 0x7, URZ, 0xc0, !UPT ;  /* 0x0000000729297892 */ /* 0x000fe2000f8ec03f */
[----:B------:R-:W-:Y:S01]  /*2e40*/  IMAD R7, R77, UR8, RZ ;  /* 0x000000084d077c24 */ /* 0x000fe2000f8e02ff */
[----:B------:R-:W-:Y:S01]  /*2e50*/  ULOP3.LUT UR40, UR4, UR40, UR5, 0x96, !UPT ;  /* 0x0000002804287292 */ /* 0x000fe2000f8e9605 */
[----:B------:R-:W-:-:S04]  /*2e60*/  IMAD.WIDE.U32 R78, R76, UR8, R4 ;  /* 0x000000084c4e7c25 */ /* 0x000fc8000f8e0004 */
[----:B------:R-:W-:Y:S02]  /*2e70*/  IMAD R7, R76, UR9, R7 ;  /* 0x000000094c077c24 */ /* 0x000fe4000f8e0207 */
[----:B------:R-:W-:Y:S01]  /*2e80*/  IMAD.MOV.U32 R0, RZ, RZ, -0x1 ;  /* 0xffffffffff007424 */ /* 0x000fe200078e00ff */
[----:B------:R-:W-:Y:S06]  /*2e90*/  @P0 BRA `(.L_x_35) ;  /* 0x00000028007c0947 */ /* 0x000fec0003800000 */
[----:B-----5:R-:W-:Y:S01]  /*2ea0*/  FSETP.NEU.AND P0, PT, R66, RZ, PT ;  /* 0x000000ff4200720b */ /* 0x020fe20003f0d000 */
[----:B------:R-:W-:Y:S01]  /*2eb0*/  IMAD.IADD R4, R67, 0x1, -R6 ;  /* 0x0000000143047824 */ /* 0x000fe200078e0a06 */
[----:B------:R-:W-:Y:S01]  /*2ec0*/  BSSY B0, `(.L_x_35) ;  /* 0x000029c000007945 */ /* 0x000fe20003800000 */
[----:B------:R-:W-:Y:S02]  /*2ed0*/  IMAD.IADD R3, R74, 0x1, -R3 ;  /* 0x000000014a037824 */ /* 0x000fe400078e0a03 */
[----:B------:R-:W-:Y:S01]  /*2ee0*/  IMAD.IADD R91, R79, 0x1, R7 ;  /* 0x000000014f5b7824 */ /* 0x000fe200078e0207 */
[----:B------:R-:W-:-:S04]  /*2ef0*/  ISETP.GT.AND P1, PT, R4, RZ, PT ;  /* 0x000000ff0400720c */ /* 0x000fc80003f24270 */
[----:B------:R-:W-:-:S03]  /*2f00*/  ISETP.GT.AND P2, PT, R3, RZ, P1 ;  /* 0x000000ff0300720c */ /* 0x000fc60000f44270 */
[----:B------:R-:W-:Y:S10]  /*2f10*/  @!P0 BRA `(.L_x_36) ;  /* 0x0000001c00388947 */ /* 0x000ff40003800000 */
[----:B------:R-:W0:Y:S01]  /*2f20*/  LDC.64 R84, c[0x0][0x5b8] ;  /* 0x00016e00ff547b82 */ /* 0x000e220000000a00 */
[----:B------:R-:W-:-:S07]  /*2f30*/  ULDC.64 UR4, c[0x0][0x5c0] ;  /* 0x0001700000047ab9 */ /* 0x000fce0000000a00 */
[----:B------:R-:W1:Y:S08]  /*2f40*/  LDC.64 R86, c[0x0][0x5b0] ;  /* 0x00016c00ff567b82 */ /* 0x000e700000000a00 */
[----:B------:R-:W2:Y:S01]  /*2f50*/  LDC.64 R88, c[0x0][0x5a8] ;  /* 0x00016a00ff587b82 */ /* 0x000ea20000000a00 */
[-C--:B0-----:R-:W-:Y:S02]  /*2f60*/  IMAD R6, R9, R84.reuse, RZ ;  /* 0x0000005409067224 */ /* 0x081fe400078e02ff */
[----:B------:R-:W-:-:S04]  /*2f70*/  IMAD.WIDE.U32 R80, R75, R84, R10 ;  /* 0x000000544b507225 */ /* 0x000fc800078e000a */
[----:B------:R-:W-:Y:S02]  /*2f80*/  IMAD R79, R75, R85, R6 ;  /* 0x000000554b4f7224 */ /* 0x000fe400078e0206 */
[-C--:B-1----:R-:W-:Y:S02]  /*2f90*/  IMAD R5, R77, R86.reuse, RZ ;  /* 0x000000564d057224 */ /* 0x082fe400078e02ff */
[----:B------:R-:W-:Y:S02]  /*2fa0*/  IMAD.IADD R13, R81, 0x1, R79 ;  /* 0x00000001510d7824 */ /* 0x000fe400078e024f */
[----:B------:R-:W-:Y:S02]  /*2fb0*/  IMAD.MOV.U32 R12, RZ, RZ, R80 ;  /* 0x000000ffff0c7224 */ /* 0x000fe400078e0050 */
[C---:B------:R-:W-:Y:S02]  /*2fc0*/  IMAD R83, R76.reuse, R87, R5 ;  /* 0x000000574c537224 */ /* 0x040fe400078e0205 */
[----:B------:R-:W-:-:S04]  /*2fd0*/  IMAD.WIDE.U32 R6, R76, R86, R12 ;  /* 0x000000564c067225 */ /* 0x000fc800078e000c */
[----:B------:R-:W-:Y:S01]  /*2fe0*/  IMAD.IADD R5, R7, 0x1, R83 ;  /* 0x0000000107057824 */ /* 0x000fe200078e0253 */
[----:B--2---:R-:W-:-:S04]  /*2ff0*/  LEA R14, P0, R6, R88, 0x1 ;  /* 0x00000058060e7211 */ /* 0x004fc800078008ff */
[----:B------:R-:W-:-:S05]  /*3000*/  LEA.HI.X R15, R6, R89, R5, 0x1, P0 ;  /* 0x00000059060f7211 */ /* 0x000fca00000f0c05 */
[----:B------:R0:W2:Y:S01]  /*3010*/  @P2 LDG.E.LTC128B.U16 R5, desc[UR38][R14.64] ;  /* 0x000000260e052981 */ /* 0x0000a2000c1e1520 */
[----:B------:R-:W-:Y:S01]  /*3020*/  LEA R8, P0, R78, UR4, 0x1 ;  /* 0x000000044e087c11 */ /* 0x000fe2000f8008ff */
[----:B------:R-:W-:Y:S01]  /*3030*/  IMAD.WIDE.U32 R6, R76, R86, R10 ;  /* 0x000000564c067225 */ /* 0x000fe200078e000a */
[----:B------:R-:W-:Y:S03]  /*3040*/  BSSY B1, `(.L_x_37) ;  /* 0x0000012000017945 */ /* 0x000fe60003800000 */
[----:B------:R-:W-:Y:S02]  /*3050*/  IMAD.IADD R7, R83, 0x1, R7 ;  /* 0x0000000153077824 */ /* 0x000fe400078e0207 */
[----:B------:R-:W-:Y:S01]  /*3060*/  IMAD.WIDE.U32 R20, R75, R84, R6 ;  /* 0x000000544b147225 */ /* 0x000fe200078e0006 */
[----:B0-----:R-:W-:-:S03]  /*3070*/  SHF.L.U64.HI R15, R86, 0x3, R87 ;  /* 0x00000003560f7819 */ /* 0x001fc60000010257 */
[----:B------:R-:W-:Y:S01]  /*3080*/  IMAD.IADD R7, R79, 0x1, R21 ;  /* 0x000000014f077824 */ /* 0x000fe200078e0215 */
[----:B------:R-:W-:Y:S01]  /*3090*/  LEA R6, P4, R20, R88, 0x1 ;  /* 0x0000005814067211 */ /* 0x000fe200078808ff */
[----:B------:R-:W-:-:S03]  /*30a0*/  IMAD.SHL.U32 R14, R86, 0x8, RZ ;  /* 0x00000008560e7824 */ /* 0x000fc600078e00ff */
[----:B------:R-:W-:Y:S01]  /*30b0*/  LEA.HI.X R7, R20, R89, R7, 0x1, P4 ;  /* 0x0000005914077211 */ /* 0x000fe200020f0c07 */
[----:B--2---:R-:W-:-:S05]  /*30c0*/  HADD2.F32 R9, -RZ, R5.H0_H0 ;  /* 0x20000005ff097230 */ /* 0x004fca0000004100 */
[----:B------:R-:W-:-:S04]  /*30d0*/  FMUL R9, R9, R66 ;  /* 0x0000004209097220 */ /* 0x000fc80000400000 */
[----:B------:R-:W-:Y:S01]  /*30e0*/  FFMA R56, R56, R23, R9 ;  /* 0x0000001738387223 */ /* 0x000fe20000000009 */
[----:B------:R-:W-:Y:S02]  /*30f0*/  LEA.HI.X R9, R78, UR5, R91, 0x1, P0 ;  /* 0x000000054e097c11 */ /* 0x000fe400080f0c5b */
[----:B------:R-:W-:Y:S02]  /*3100*/  ISETP.GT.AND P0, PT, R4, 0x1, PT ;  /* 0x000000010400780c */ /* 0x000fe40003f04270 */
[----:B------:R-:W-:Y:S02]  /*3110*/  F2FP.F16.F32.PACK_AB R56, RZ, R56 ;  /* 0x00000038ff38723e */ /* 0x000fe400000000ff */
[----:B------:R-:W-:-:S03]  /*3120*/  ISETP.GT.AND P3, PT, R3, RZ, P0 ;  /* 0x000000ff0300720c */ /* 0x000fc60000764270 */
[----:B------:R0:W-:Y:S10]  /*3130*/  @P2 STG.E.U16 desc[UR38][R8.64], R56 ;  /* 0x0000003808002986 */ /* 0x0001f4000c101526 */
[----:B------:R-:W-:Y:S05]  /*3140*/  @!P3 BRA `(.L_x_38) ;  /* 0x000000000004b947 */ /* 0x000fea0003800000 */
[----:B------:R1:W5:Y:S02]  /*3150*/  LDG.E.LTC128B.U16 R5, desc[UR38][R6.64+0x2] ;  /* 0x0000022606057981 */ /* 0x000364000c1e1520 */
.L_x_38:
[----:B------:R-:W-:Y:S05]  /*3160*/  BSYNC B1 ;  /* 0x0000000000017941 */ /* 0x000fea0003800000 */
.L_x_37:
[----:B-----5:R-:W-:Y:S01]  /*3170*/  HADD2.F32 R77, -RZ, R5.H0_H0 ;  /* 0x20000005ff4d7230 */ /* 0x020fe20000004100 */
[----:B------:R-:W-:Y:S01]  /*3180*/  ISETP.GT.AND P1, PT, R3, 0x8, P1 ;  /* 0x000000080300780c */ /* 0x000fe20000f24270 */
[----:B------:R-:W-:Y:S01]  /*3190*/  IMAD.WIDE.U32 R20, R76, R86, R14 ;  /* 0x000000564c147225 */ /* 0x000fe200078e000e */
[----:B0-----:R-:W-:-:S03]  /*31a0*/  PRMT R56, R5, 0x7610, R56 ;  /* 0x0000761005387816 */ /* 0x001fc60000000038 */
[----:B------:R-:W-:Y:S01]  /*31b0*/  FMUL R12, R77, R66 ;  /* 0x000000424d0c7220 */ /* 0x000fe20000400000 */
[----:B------:R-:W-:Y:S01]  /*31c0*/  IMAD.IADD R83, R83, 0x1, R21 ;  /* 0x0000000153537824 */ /* 0x000fe200078e0215 */
[----:B------:R-:W-:Y:S02]  /*31d0*/  IADD3 R80, P2, R80, R20, RZ ;  /* 0x0000001450507210 */ /* 0x000fe40007f5e0ff */
[----:B------:R-:W-:-:S03]  /*31e0*/  FFMA R12, R57, R23, R12 ;  /* 0x00000017390c7223 */ /* 0x000fc6000000000c */
[----:B------:R-:W-:Y:S01]  /*31f0*/  IMAD.X R13, R83, 0x1, R13, P2 ;  /* 0x00000001530d7824 */ /* 0x000fe200010e060d */
[C---:B------:R-:W-:Y:S02]  /*3200*/  LEA R14, P2, R80.reuse, R88, 0x1 ;  /* 0x00000058500e7211 */ /* 0x040fe400078408ff */
[----:B------:R-:W-:Y:S02]  /*3210*/  F2FP.F16.F32.PACK_AB R12, RZ, R12 ;  /* 0x0000000cff0c723e */ /* 0x000fe400000000ff */
[----:B------:R-:W-:Y:S02]  /*3220*/  LEA.HI.X R15, R80, R89, R13, 0x1, P2 ;  /* 0x00000059500f7211 */ /* 0x000fe400010f0c0d */
[----:B------:R-:W-:-:S05]  /*3230*/  PRMT R21, R12, 0x7610, R21 ;  /* 0x000076100c157816 */ /* 0x000fca0000000015 */
[----:B------:R0:W-:Y:S04]  /*3240*/  @P3 STG.E.U16 desc[UR38][R8.64+0x2], R21 ;  /* 0x0000021508003986 */ /* 0x0001e8000c101526 */
[----:B------:R-:W2:Y:S01]  /*3250*/  @P1 LDG.E.LTC128B.U16 R56, desc[UR38][R14.64] ;  /* 0x000000260e381981 */ /* 0x000ea2000c1e1520 */
[----:B------:R-:W-:Y:S01]  /*3260*/  IADD3 R20, P2, R10, R20, RZ ;  /* 0x000000140a147210 */ /* 0x000fe20007f5e0ff */
[----:B------:R-:W-:Y:S01]  /*3270*/  BSSY B1, `(.L_x_39) ;  /* 0x0000011000017945 */ /* 0x000fe20003800000 */
[C---:B------:R-:W-:Y:S02]  /*3280*/  SHF.L.U64.HI R13, R70.reuse, 0x1, R69 ;  /* 0x00000001460d7819 */ /* 0x040fe40000010245 */
[----:B------:R-:W-:Y:S01]  /*3290*/  ISETP.GT.AND P0, PT, R3, 0x8, P0 ;  /* 0x000000080300780c */ /* 0x000fe20000704270 */
[----:B0-----:R-:W-:Y:S01]  /*32a0*/  IMAD.X R21, R11, 0x1, R83, P2 ;  /* 0x000000010b157824 */ /* 0x001fe200010e0653 */
[----:B------:R-:W-:Y:S01]  /*32b0*/  LEA R12, P2, R70, R8, 0x1 ;  /* 0x00000008460c7211 */ /* 0x000fe200078408ff */
[----:B------:R-:W-:-:S04]  /*32c0*/  IMAD.WIDE.U32 R20, R75, R84, R20 ;  /* 0x000000544b147225 */ /* 0x000fc800078e0014 */
[----:B------:R-:W-:Y:S01]  /*32d0*/  IMAD.X R13, R13, 0x1, R9, P2 ;  /* 0x000000010d0d7824 */ /* 0x000fe200010e0609 */
[----:B------:R-:W-:Y:S01]  /*32e0*/  LEA R10, P3, R20, R88, 0x1 ;  /* 0x00000058140a7211 */ /* 0x000fe200078608ff */
[----:B------:R-:W-:-:S05]  /*32f0*/  IMAD.IADD R11, R79, 0x1, R21 ;  /* 0x000000014f0b7824 */ /* 0x000fca00078e0215 */
[----:B------:R-:W-:Y:S01]  /*3300*/  LEA.HI.X R11, R20, R89, R11, 0x1, P3 ;  /* 0x00000059140b7211 */ /* 0x000fe200018f0c0b */
[----:B--2---:R-:W-:-:S05]  /*3310*/  HADD2.F32 R5, -RZ, R56.H0_H0 ;  /* 0x20000038ff057230 */ /* 0x004fca0000004100 */
[----:B------:R-:W-:-:S04]  /*3320*/  FMUL R5, R5, R66 ;  /* 0x0000004205057220 */ /* 0x000fc80000400000 */
[----:B------:R-:W-:-:S05]  /*3330*/  FFMA R5, R58, R23, R5 ;  /* 0x000000173a057223 */ /* 0x000fca0000000005 */
[----:B------:R-:W-:-:S05]  /*3340*/  F2FP.F16.F32.PACK_AB R5, RZ, R5 ;  /* 0x00000005ff05723e */ /* 0x000fca00000000ff */
[----:B------:R0:W-:Y:S01]  /*3350*/  @P1 STG.E.U16 desc[UR38][R12.64], R5 ;  /* 0x000000050c001986 */ /* 0x0001e2000c101526 */
[----:B------:R-:W-:Y:S05]  /*3360*/  @!P0 BRA `(.L_x_40) ;  /* 0x0000000000048947 */ /* 0x000fea0003800000 */
[----:B------:R2:W5:Y:S02]  /*3370*/  LDG.E.LTC128B.U16 R56, desc[UR38][R10.64+0x2] ;  /* 0x000002260a387981 */ /* 0x000564000c1e1520 */
.L_x_40:
[----:B------:R-:W-:Y:S05]  /*3380*/  BSYNC B1 ;  /* 0x0000000000017941 */ /* 0x000fea0003800000 */
.L_x_39:
[----:B0----5:R-:W-:Y:S01]  /*3390*/  HADD2.F32 R5, -RZ, R56.H0_H0 ;  /* 0x20000038ff057230 */ /* 0x021fe20000004100 */
[----:B------:R-:W-:Y:S01]  /*33a0*/  ISETP.GT.AND P1, PT, R4, 0x8, PT ;  /* 0x000000080400780c */ /* 0x000fe20003f24270 */
[----:B------:R-:W-:Y:S03]  /*33b0*/  BSSY B1, `(.L_x_41) ;  /* 0x0000008000017945 */ /* 0x000fe60003800000 */
[----:B------:R-:W-:Y:S01]  /*33c0*/  FMUL R14, R5, R66 ;  /* 0x00000042050e7220 */ /* 0x000fe20000400000 */
[----:B------:R-:W-:-:S03]  /*33d0*/  ISETP.GT.AND P2, PT, R3, RZ, P1 ;  /* 0x000000ff0300720c */ /* 0x000fc60000f44270 */
[----:B------:R-:W-:-:S05]  /*33e0*/  FFMA R14, R59, R23, R14 ;  /* 0x000000173b0e7223 */ /* 0x000fca000000000e */
[----:B------:R-:W-:-:S05]  /*33f0*/  F2FP.F16.F32.PACK_AB R14, RZ, R14 ;  /* 0x0000000eff0e723e */ /* 0x000fca00000000ff */
[----:B------:R0:W-:Y:S01]  /*3400*/  @P0 STG.E.U16 desc[UR38][R12.64+0x2], R14 ;  /* 0x0000020e0c000986 */ /* 0x0001e2000c101526 */
[----:B------:R-:W-:Y:S05]  /*3410*/  @!P2 BRA `(.L_x_42) ;  /* 0x000000000004a947 */ /* 0x000fea0003800000 */
[----:B------:R3:W5:Y:S02]  /*3420*/  LDG.E.LTC128B.U16 R56, desc[UR38][R6.64+0x10] ;  /* 0x0000102606387981 */ /* 0x000764000c1e1520 */
.L_x_42:
[----:B------:R-:W-:Y:S05]  /*3430*/  BSYNC B1 ;  /* 0x0000000000017941 */ /* 0x000fea0003800000 */
.L_x_41:
[----:B-----5:R-:W-:Y:S01]  /*3440*/  HADD2.F32 R5, -RZ, R56.H0_H0 ;  /* 0x20000038ff057230 */ /* 0x020fe20000004100 */
        /* <DEDUP_REMOVED lines=9> */
.L_x_44:
[----:B------:R-:W-:Y:S05]  /*34e0*/  BSYNC B1 ;  /* 0x0000000000017941 */ /* 0x000fea0003800000 */
.L_x_43:
[----:B----45:R-:W-:Y:S01]  /*34f0*/  HADD2.F32 R5, -RZ, R56.H0_H0 ;  /* 0x20000038ff057230 */ /* 0x030fe20000004100 */
[----:B------:R-:W-:Y:S01]  /*3500*/  ISETP.GT.AND P1, PT, R3, 0x8, P1 ;  /* 0x000000080300780c */ /* 0x000fe20000f24270 */
[----:B------:R-:W-:Y:S03]  /*3510*/  BSSY B1, `(.L_x_45) ;  /* 0x0000007000017945 */ /* 0x000fe60003800000 */
[----:B0-----:R-:W-:-:S04]  /*3520*/  FMUL R14, R5, R66 ;  /* 0x00000042050e7220 */ /* 0x001fc80000400000 */
[----:B------:R-:W-:-:S05]  /*3530*/  FFMA R14, R61, R23, R14 ;  /* 0x000000173d0e7223 */ /* 0x000fca000000000e */
[----:B------:R-:W-:-:S05]  /*3540*/  F2FP.F16.F32.PACK_AB R14, RZ, R14 ;  /* 0x0000000eff0e723e */ /* 0x000fca00000000ff */
[----:B------:R0:W-:Y:S01]  /*3550*/  @P3 STG.E.U16 desc[UR38][R8.64+0x12], R14 ;  /* 0x0000120e08003986 */ /* 0x0001e2000c101526 */
[----:B------:R-:W-:Y:S05]  /*3560*/  @!P1 BRA `(.L_x_46) ;  /* 0x0000000000049947 */ /* 0x000fea0003800000 */
[----:B------:R4:W5:Y:S02]  /*3570*/  LDG.E.LTC128B.U16 R56, desc[UR38][R10.64+0x10] ;  /* 0x000010260a387981 */ /* 0x000964000c1e1520 */
.L_x_46:
[----:B------:R-:W-:Y:S05]  /*3580*/  BSYNC B1 ;  /* 0x0000000000017941 */ /* 0x000fea0003800000 */
.L_x_45:
[----:B-----5:R-:W-:Y:S01]  /*3590*/  HADD2.F32 R5, -RZ, R56.H0_H0 ;  /* 0x20000038ff057230 */ /* 0x020fe20000004100 */
[----:B------:R-:W-:Y:S01]  /*35a0*/  ISETP.GT.AND P0, PT, R3, 0x8, P0 ;  /* 0x000000080300780c */ /* 0x000fe20000704270 */
[----:B------:R-:W-:Y:S03]  /*35b0*/  BSSY B1, `(.L_x_47) ;  /* 0x0000007000017945 */ /* 0x000fe60003800000 */
[----:B------:R-:W-:-:S04]  /*35c0*/  FMUL R5, R5, R66 ;  /* 0x0000004205057220 */ /* 0x000fc80000400000 */
[----:B------:R-:W-:-:S05]  /*35d0*/  FFMA R5, R62, R23, R5 ;  /* 0x000000173e057223 */ /* 0x000fca0000000005 */
[----:B------:R-:W-:-:S05]  /*35e0*/  F2FP.F16.F32.PACK_AB R5, RZ, R5 ;  /* 0x00000005ff05723e */ /* 0x000fca00000000ff */
[----:B------:R0:W-:Y:S01]  /*35f0*/  @P1 STG.E.U16 desc[UR38][R12.64+0x10], R5 ;  /* 0x000010050c001986 */ /* 0x0001e2000c101526 */
[----:B------:R-:W-:Y:S05]  /*3600*/  @!P0 BRA `(.L_x_48) ;  /* 0x0000000000048947 */ /* 0x000fea0003800000 */
[----:B------:R0:W5:Y:S02]  /*3610*/  LDG.E.LTC128B.U16 R56, desc[UR38][R10.64+0x12] ;  /* 0x000012260a387981 */ /* 0x000164000c1e1520 */
.L_x_48:
[----:B------:R-:W-:Y:S05]  /*3620*/  BSYNC B1 ;  /* 0x0000000000017941 */ /* 0x000fea0003800000 */
.L_x_47:
        /* <DEDUP_REMOVED lines=10> */
.L_x_50:
[----:B------:R-:W-:Y:S05]  /*36d0*/  BSYNC B1 ;  /* 0x0000000000017941 */ /* 0x000fea0003800000 */
.L_x_49:
        /* <DEDUP_REMOVED lines=10> */
.L_x_52:
[----:B------:R-:W-:Y:S05]  /*3780*/  BSYNC B1 ;  /* 0x0000000000017941 */ /* 0x000fea0003800000 */
.L_x_51:
[----:B0----5:R-:W-:Y:S01]  /*3790*/  HADD2.F32 R5, -RZ, R56.H0_H0 ;  /* 0x20000038ff057230 */ /* 0x021fe20000004100 */
        /* <DEDUP_REMOVED lines=8> */
.L_x_54:
[----:B------:R-:W-:Y:S05]  /*3820*/  BSYNC B1 ;  /* 0x0000000000017941 */ /* 0x000fea0003800000 */
.L_x_53:
        /* <DEDUP_REMOVED lines=9> */
.L_x_56:
[----:B------:R-:W-:Y:S05]  /*38c0*/  BSYNC B1 ;  /* 0x0000000000017941 */ /* 0x000fea0003800000 */
.L_x_55:
        /* <DEDUP_REMOVED lines=10> */
.L_x_58:
[----:B------:R-:W-:Y:S05]  /*3970*/  BSYNC B1 ;  /* 0x0000000000017941 */ /* 0x000fea0003800000 */
.L_x_57:
        /* <DEDUP_REMOVED lines=10> */
.L_x_60:
[----:B------:R-:W-:Y:S05]  /*3a20*/  BSYNC B1 ;  /* 0x0000000000017941 */ /* 0x000fea0003800000 */
.L_x_59:
        /* <DEDUP_REMOVED lines=9> */
.L_x_62:
[----:B------:R-:W-:Y:S05]  /*3ac0*/  BSYNC B1 ;  /* 0x0000000000017941 */ /* 0x000fea0003800000 */
.L_x_61:
        /* <DEDUP_REMOVED lines=9> */
.L_x_64:
[----:B------:R-:W-:Y:S05]  /*3b60*/  BSYNC B1 ;  /* 0x0000000000017941 */ /* 0x000fea0003800000 */
.L_x_63:
        /* <DEDUP_REMOVED lines=10> */
.L_x_66:
[----:B------:R-:W-:Y:S05]  /*3c10*/  BSYNC B1 ;  /* 0x0000000000017941 */ /* 0x000fea0003800000 */
.L_x_65:
        /* <DEDUP_REMOVED lines=10> */
.L_x_68:
[----:B------:R-:W-:Y:S05]  /*3cc0*/  BSYNC B1 ;  /* 0x0000000000017941 */ /* 0x000fea0003800000 */
.L_x_67:
        /* <DEDUP_REMOVED lines=9> */
.L_x_70:
[----:B------:R-:W-:Y:S05]  /*3d60*/  BSYNC B1 ;  /* 0x0000000000017941 */ /* 0x000fea0003800000 */
.L_x_69:
        /* <DEDUP_REMOVED lines=9> */
.L_x_72:
[----:B------:R-:W-:Y:S05]  /*3e00*/  BSYNC B1 ;  /* 0x0000000000017941 */ /* 0x000fea0003800000 */
.L_x_71:
        /* <DEDUP_REMOVED lines=10> */
.L_x_74:
[----:B------:R-:W-:Y:S05]  /*3eb0*/  BSYNC B1 ;  /* 0x0000000000017941 */ /* 0x000fea0003800000 */
.L_x_73:
        /* <DEDUP_REMOVED lines=10> */
.L_x_76:
[----:B------:R-:W-:Y:S05]  /*3f60*/  BSYNC B1 ;  /* 0x0000000000017941 */ /* 0x000fea0003800000 */
.L_x_75:
        /* <DEDUP_REMOVED lines=9> */
.L_x_78:
[----:B------:R-:W-:Y:S05]  /*4000*/  BSYNC B1 ;  /* 0x0000000000017941 */ /* 0x000fea0003800000 */
.L_x_77:
        /* <DEDUP_REMOVED lines=9> */
.L_x_80:
[----:B------:R-:W-:Y:S05]  /*40a0*/  BSYNC B1 ;  /* 0x0000000000017941 */ /* 0x000fea0003800000 */
.L_x_79:
        /* <DEDUP_REMOVED lines=10> */
.L_x_82:
[----:B------:R-:W-:Y:S05]  /*4150*/  BSYNC B1 ;  /* 0x0000000000017941 */ /* 0x000fea0003800000 */
.L_x_81:
        /* <DEDUP_REMOVED lines=10> */
.L_x_84:
[----:B------:R-:W-:Y:S05]  /*4200*/  BSYNC B1 ;  /* 0x0000000000017941 */ /* 0x000fea0003800000 */
.L_x_83:
        /* <DEDUP_REMOVED lines=9> */
.L_x_86:
[----:B------:R-:W-:Y:S05]  /*42a0*/  BSYNC B1 ;  /* 0x0000000000017941 */ /* 0x000fea0003800000 */
.L_x_85:
        /* <DEDUP_REMOVED lines=9> */
.L_x_88:
[----:B------:R-:W-:Y:S05]  /*4340*/  BSYNC B1 ;  /* 0x0000000000017941 */ /* 0x000fea0003800000 */
.L_x_87:
        /* <DEDUP_REMOVED lines=10> */
.L_x_90:
[----:B------:R-:W-:Y:S05]  /*43f0*/  BSYNC B1 ;  /* 0x0000000000017941 */ /* 0x000fea0003800000 */
.L_x_89:
        /* <DEDUP_REMOVED lines=10> */
.L_x_92:
[----:B------:R-:W-:Y:S05]  /*44a0*/  BSYNC B1 ;  /* 0x0000000000017941 */ /* 0x000fea0003800000 */
.L_x_91:
        /* <DEDUP_REMOVED lines=9> */
.L_x_94:
[----:B------:R-:W-:Y:S05]  /*4540*/  BSYNC B1 ;  /* 0x0000000000017941 */ /* 0x000fea0003800000 */
.L_x_93:
        /* <DEDUP_REMOVED lines=9> */
.L_x_96:
[----:B------:R-:W-:Y:S05]  /*45e0*/  BSYNC B1 ;  /* 0x0000000000017941 */ /* 0x000fea0003800000 */
.L_x_95:
        /* <DEDUP_REMOVED lines=10> */
.L_x_98:
[----:B------:R-:W-:Y:S05]  /*4690*/  BSYNC B1 ;  /* 0x0000000000017941 */ /* 0x000fea0003800000 */
.L_x_97:
        /* <DEDUP_REMOVED lines=10> */
.L_x_100:
[----:B------:R-:W-:Y:S05]  /*4740*/  BSYNC B1 ;  /* 0x0000000000017941 */ /* 0x000fea0003800000 */
.L_x_99:
        /* <DEDUP_REMOVED lines=9> */
.L_x_102:
[----:B------:R-:W-:Y:S05]  /*47e0*/  BSYNC B1 ;  /* 0x0000000000017941 */ /* 0x000fea0003800000 */
.L_x_101:
        /* <DEDUP_REMOVED lines=9> */
.L_x_104:
[----:B------:R-:W-:Y:S05]  /*4880*/  BSYNC B1 ;  /* 0x0000000000017941 */ /* 0x000fea0003800000 */
.L_x_103:
        /* <DEDUP_REMOVED lines=10> */
.L_x_106:
[----:B------:R-:W-:Y:S05]  /*4930*/  BSYNC B1 ;  /* 0x0000000000017941 */ /* 0x000fea0003800000 */
.L_x_105:
[----:B-----5:R-:W-:Y:S01]  /*4940*/  HADD2.F32 R5, -RZ, R56.H0_H0 ;  /* 0x20000038ff057230 */ /* 0x020fe20000004100 */
[----:B------:R-:W-:Y:S01]  /*4950*/  ISETP.GT.AND P0, PT, R4, 0x49, PT ;  /* 0x000000490400780c */ /* 0x000fe20003f04270 */
[----:B------:R-:W-:Y:S01]  /*4960*/  @P2 IMAD.MOV.U32 R4, RZ, RZ, R8 ;  /* 0x000000ffff042224 */ /* 0x000fe200078e0008 */
[----:B------:R-:W-:Y:S02]  /*4970*/  BSSY B1, `(.L_x_107) ;  /* 0x000000a000017945 */ /* 0x000fe40003800000 */
[----:B------:R-:W-:Y:S01]  /*4980*/  FMUL R5, R5, R66 ;  /* 0x0000004205057220 */ /* 0x000fe20000400000 */
[----:B------:R-:W-:-:S03]  /*4990*/  ISETP.GT.AND P3, PT, R3, RZ, P0 ;  /* 0x000000ff0300720c */ /* 0x000fc60000764270 */
[----:B------:R-:W-:-:S05]  /*49a0*/  FFMA R5, R28, R23, R5 ;  /* 0x000000171c057223 */ /* 0x000fca0000000005 */
[----:B------:R-:W-:-:S04]  /*49b0*/  F2FP.F16.F32.PACK_AB R5, RZ, R5 ;  /* 0x00000005ff05723e */ /* 0x000fc800000000ff */
[----:B0-----:R-:W-:Y:S01]  /*49c0*/  PRMT R14, R5, 0x7610, R14 ;  /* 0x00007610050e7816 */ /* 0x001fe2000000000e */
[----:B------:R-:W-:-:S05]  /*49d0*/  @P2 IMAD.MOV.U32 R5, RZ, RZ, R9 ;  /* 0x000000ffff052224 */ /* 0x000fca00078e0009 */
[----:B------:R0:W-:Y:S01]  /*49e0*/  @P2 STG.E.U16 desc[UR38][R4.64+0x90], R14 ;  /* 0x0000900e04002986 */ /* 0x0001e2000c101526 */
[----:B------:R-:W-:Y:S05]  /*49f0*/  @!P3 BRA `(.L_x_108) ;  /* 0x000000000004b947 */ /* 0x000fea0003800000 */
[----:B------:R0:W5:Y:S02]  /*4a00*/  LDG.E.LTC128B.U16 R56, desc[UR38][R6.64+0x92] ;  /* 0x0000922606387981 */ /* 0x000164000c1e1520 */
.L_x_108:
[----:B------:R-:W-:Y:S05]  /*4a10*/  BSYNC B1 ;  /* 0x0000000000017941 */ /* 0x000fea0003800000 */
.L_x_107:
        /* <DEDUP_REMOVED lines=9> */
.L_x_110:
[----:B------:R-:W-:Y:S05]  /*4ab0*/  BSYNC B1 ;  /* 0x0000000000017941 */ /* 0x000fea0003800000 */
.L_x_109:
[----:B-----5:R-:W-:Y:S01]  /*4ac0*/  HADD2.F32 R5, -RZ, R56.H0_H0 ;  /* 0x20000038ff057230 */ /* 0x020fe20000004100 */
[----:B------:R-:W-:Y:S01]  /*4ad0*/  ISETP.GT.AND P0, PT, R3, 0x8, P0 ;  /* 0x000000080300780c */ /* 0x000fe20000704270 */
[----:B0-----:R-:W-:Y:S01]  /*4ae0*/  @P1 IMAD.MOV.U32 R4, RZ, RZ, R12 ;  /* 0x000000ffff041224 */ /* 0x001fe200078e000c */
[----:B------:R-:W-:Y:S02]  /*4af0*/  BSSY B1, `(.L_x_111) ;  /* 0x0000009000017945 */ /* 0x000fe40003800000 */
[----:B------:R-:W-:-:S04]  /*4b00*/  FMUL R5, R5, R66 ;  /* 0x0000004205057220 */ /* 0x000fc80000400000 */
[----:B------:R-:W-:-:S05]  /*4b10*/  FFMA R5, R30, R23, R5 ;  /* 0x000000171e057223 */ /* 0x000fca0000000005 */
[----:B------:R-:W-:-:S04]  /*4b20*/  F2FP.F16.F32.PACK_AB R5, RZ, R5 ;  /* 0x00000005ff05723e */ /* 0x000fc800000000ff */
[----:B-1-3--:R-:W-:Y:S01]  /*4b30*/  PRMT R6, R5, 0x7610, R6 ;  /* 0x0000761005067816 */ /* 0x00afe20000000006 */
[----:B------:R-:W-:-:S05]  /*4b40*/  @P1 IMAD.MOV.U32 R5, RZ, RZ, R13 ;  /* 0x000000ffff051224 */ /* 0x000fca00078e000d */
[----:B------:R0:W-:Y:S01]  /*4b50*/  @P1 STG.E.U16 desc[UR38][R4.64+0x90], R6 ;  /* 0x0000900604001986 */ /* 0x0001e2000c101526 */
[----:B------:R-:W-:Y:S05]  /*4b60*/  @!P0 BRA `(.L_x_112) ;  /* 0x0000000000048947 */ /* 0x000fea0003800000 */
[----:B------:R1:W5:Y:S02]  /*4b70*/  LDG.E.LTC128B.U16 R56, desc[UR38][R10.64+0x92] ;  /* 0x000092260a387981 */ /* 0x000364000c1e1520 */
.L_x_112:
[----:B------:R-:W-:Y:S05]  /*4b80*/  BSYNC B1 ;  /* 0x0000000000017941 */ /* 0x000fea0003800000 */
.L_x_111:
[----:B------:R-:W-:Y:S05]  /*4b90*/  @!P0 BRA `(.L_x_113) ;  /* 0x0000000c00388947 */ /* 0x000fea0003800000 */
[----:B-----5:R-:W-:-:S05]  /*4ba0*/  HADD2.F32 R3, -RZ, R56.H0_H0 ;  /* 0x20000038ff037230 */ /* 0x020fca0000004100 */
[----:B0-----:R-:W-:-:S04]  /*4bb0*/  FMUL R4, R3, R66 ;  /* 0x0000004203047220 */ /* 0x001fc80000400000 */
[----:B------:R-:W-:-:S05]  /*4bc0*/  FFMA R4, R31, R23, R4 ;  /* 0x000000171f047223 */ /* 0x000fca0000000004 */
[----:B------:R-:W-:-:S05]  /*4bd0*/  F2FP.F16.F32.PACK_AB R4, RZ, R4 ;  /* 0x00000004ff04723e */ /* 0x000fca00000000ff */
[----:B------:R3:W-:Y:S01]  /*4be0*/  STG.E.U16 desc[UR38][R12.64+0x92], R4 ;  /* 0x000092040c007986 */ /* 0x0007e2000c101526 */
[----:B------:R-:W-:Y:S05]  /*4bf0*/  BRA `(.L_x_113) ;  /* 0x0000000c00207947 */ /* 0x000fea0003800000 */
.L_x_36:
[----:B------:R-:W-:Y:S01]  /*4c00*/  ULDC.64 UR4, c[0x0][0x5c0] ;  /* 0x0001700000047ab9 */ /* 0x000fe20000000a00 */
[----:B------:R-:W-:Y:S01]  /*4c10*/  ISETP.GT.AND P3, PT, R4, 0x1, PT ;  /* 0x000000010400780c */ /* 0x000fe20003f64270 */
[-C--:B------:R-:W-:Y:S01]  /*4c20*/  FMUL R56, R56, R23.reuse ;  /* 0x0000001738387220 */ /* 0x080fe20000400000 */
[----:B------:R-:W-:Y:S01]  /*4c30*/  LEA R6, P0, R78, UR4, 0x1 ;  /* 0x000000044e067c11 */ /* 0x000fe2000f8008ff */
[-C--:B------:R-:W-:Y:S01]  /*4c40*/  FMUL R57, R57, R23.reuse ;  /* 0x0000001739397220 */ /* 0x080fe20000400000 */
[----:B------:R-:W-:Y:S01]  /*4c50*/  ISETP.GT.AND P1, PT, R3, 0x8, P1 ;  /* 0x000000080300780c */ /* 0x000fe20000f24270 */
[-C--:B------:R-:W-:Y:S01]  /*4c60*/  FMUL R58, R58, R23.reuse ;  /* 0x000000173a3a7220 */ /* 0x080fe20000400000 */
[----:B------:R-:W-:Y:S01]  /*4c70*/  LEA.HI.X R7, R78, UR5, R91, 0x1, P0 ;  /* 0x000000054e077c11 */ /* 0x000fe200080f0c5b */
[-C--:B------:R-:W-:Y:S01]  /*4c80*/  FMUL R59, R59, R23.reuse ;  /* 0x000000173b3b7220 */ /* 0x080fe20000400000 */
[----:B------:R-:W-:Y:S01]  /*4c90*/  ISETP.GT.AND P0, PT, R3, RZ, P3 ;  /* 0x000000ff0300720c */ /* 0x000fe20001f04270 */
[-C--:B------:R-:W-:Y:S01]  /*4ca0*/  FMUL R60, R60, R23.reuse ;  /* 0x000000173c3c7220 */ /* 0x080fe20000400000 */
[----:B------:R-:W-:Y:S01]  /*4cb0*/  F2FP.F16.F32.PACK_AB R56, RZ, R56 ;  /* 0x00000038ff38723e */ /* 0x000fe200000000ff */
[----:B------:R-:W-:Y:S01]  /*4cc0*/  FMUL R61, R61, R23 ;  /* 0x000000173d3d7220 */ /* 0x000fe20000400000 */
[----:B------:R-:W-:Y:S01]  /*4cd0*/  F2FP.F16.F32.PACK_AB R57, RZ, R57 ;  /* 0x00000039ff39723e */ /* 0x000fe200000000ff */
[-C--:B------:R-:W-:Y:S01]  /*4ce0*/  FMUL R62, R62, R23.reuse ;  /* 0x000000173e3e7220 */ /* 0x080fe20000400000 */
[C---:B------:R-:W-:Y:S01]  /*4cf0*/  SHF.L.U64.HI R5, R70.reuse, 0x1, R69 ;  /* 0x0000000146057819 */ /* 0x040fe20000010245 */
[----:B------:R-:W-:Y:S01]  /*4d00*/  @P2 STG.E.U16 desc[UR38][R6.64], R56 ;  /* 0x0000003806002986 */ /* 0x000fe2000c101526 */
[----:B------:R-:W-:Y:S01]  /*4d10*/  LEA R8, P4, R70, R6, 0x1 ;  /* 0x0000000646087211 */ /* 0x000fe200078808ff */
[-C--:B------:R-:W-:Y:S01]  /*4d20*/  FMUL R63, R63, R23.reuse ;  /* 0x000000173f3f7220 */ /* 0x080fe20000400000 */
[----:B------:R-:W-:Y:S01]  /*4d30*/  ISETP.GT.AND P2, PT, R4, 0x8, PT ;  /* 0x000000080400780c */ /* 0x000fe20003f44270 */
[-C--:B------:R-:W-:Y:S01]  /*4d40*/  FMUL R48, R48, R23.reuse ;  /* 0x0000001730307220 */ /* 0x080fe20000400000 */
[----:B------:R-:W-:Y:S01]  /*4d50*/  ISETP.GT.AND P3, PT, R3, 0x8, P3 ;  /* 0x000000080300780c */ /* 0x000fe20001f64270 */
[----:B------:R-:W-:Y:S01]  /*4d60*/  @P0 STG.E.U16 desc[UR38][R6.64+0x2], R57 ;  /* 0x0000023906000986 */ /* 0x000fe2000c101526 */
[----:B------:R-:W-:Y:S01]  /*4d70*/  ISETP.GT.AND P0, PT, R4, 0x9, PT ;  /* 0x000000090400780c */ /* 0x000fe20003f04270 */
[----:B------:R-:W-:Y:S01]  /*4d80*/  IMAD.X R9, R5, 0x1, R7, P4 ;  /* 0x0000000105097824 */ /* 0x000fe200020e0607 */
[----:B------:R-:W-:Y:S01]  /*4d90*/  ISETP.GT.AND P5, PT, R3, RZ, P2 ;  /* 0x000000ff0300720c */ /* 0x000fe200017a4270 */
[-C--:B------:R-:W-:Y:S01]  /*4da0*/  FMUL R49, R49, R23.reuse ;  /* 0x0000001731317220 */ /* 0x080fe20000400000 */
[----:B------:R-:W-:Y:S01]  /*4db0*/  ISETP.GT.AND P4, PT, R3, RZ, P0 ;  /* 0x000000ff0300720c */ /* 0x000fe20000784270 */
[-C--:B------:R-:W-:Y:S01]  /*4dc0*/  FMUL R50, R50, R23.reuse ;  /* 0x0000001732327220 */ /* 0x080fe20000400000 */
[----:B------:R-:W-:Y:S01]  /*4dd0*/  F2FP.F16.F32.PACK_AB R58, RZ, R58 ;  /* 0x0000003aff3a723e */ /* 0x000fe200000000ff */
[----:B------:R-:W-:Y:S01]  /*4de0*/  FMUL R51, R51, R23 ;  /* 0x0000001733337220 */ /* 0x000fe20000400000 */
[----:B------:R-:W-:Y:S01]  /*4df0*/  F2FP.F16.F32.PACK_AB R59, RZ, R59 ;  /* 0x0000003bff3b723e */ /* 0x000fe200000000ff */
[----:B------:R-:W-:Y:S01]  /*4e00*/  FMUL R52, R52, R23 ;  /* 0x0000001734347220 */ /* 0x000fe20000400000 */
[----:B------:R-:W-:Y:S01]  /*4e10*/  F2FP.F16.F32.PACK_AB R60, RZ, R60 ;  /* 0x0000003cff3c723e */ /* 0x000fe200000000ff */
[----:B------:R-:W-:Y:S01]  /*4e20*/  @P1 STG.E.U16 desc[UR38][R8.64], R58 ;  /* 0x0000003a08001986 */ /* 0x000fe2000c101526 */
[----:B------:R-:W-:Y:S01]  /*4e30*/  F2FP.F16.F32.PACK_AB R61, RZ, R61 ;  /* 0x0000003dff3d723e */ /* 0x000fe200000000ff */
[-C--:B------:R-:W-:Y:S01]  /*4e40*/  FMUL R53, R53, R23.reuse ;  /* 0x0000001735357220 */ /* 0x080fe20000400000 */
[C---:B------:R-:W-:Y:S01]  /*4e50*/  ISETP.GT.AND P1, PT, R3.reuse, 0x8, P2 ;  /* 0x000000080300780c */ /* 0x040fe20001724270 */
[----:B------:R-:W-:Y:S01]  /*4e60*/  @P3 STG.E.U16 desc[UR38][R8.64+0x2], R59 ;  /* 0x0000023b08003986 */ /* 0x000fe2000c101526 */
[----:B------:R-:W-:Y:S01]  /*4e70*/  ISETP.GT.AND P2, PT, R4, 0x10, PT ;  /* 0x000000100400780c */ /* 0x000fe20003f44270 */
[-C--:B------:R-:W-:Y:S01]  /*4e80*/  FMUL R54, R54, R23.reuse ;  /* 0x0000001736367220 */ /* 0x080fe20000400000 */
[----:B------:R-:W-:Y:S01]  /*4e90*/  ISETP.GT.AND P3, PT, R3, 0x8, P0 ;  /* 0x000000080300780c */ /* 0x000fe20000764270 */
[----:B------:R-:W-:Y:S01]  /*4ea0*/  @P5 STG.E.U16 desc[UR38][R6.64+0x10], R60 ;  /* 0x0000103c06005986 */ /* 0x000fe2000c101526 */
[----:B------:R-:W-:Y:S01]  /*4eb0*/  ISETP.GT.AND P0, PT, R4, 0x11, PT ;  /* 0x000000110400780c */ /* 0x000fe20003f04270 */
[-C--:B------:R-:W-:Y:S01]  /*4ec0*/  FMUL R55, R55, R23.reuse ;  /* 0x0000001737377220 */ /* 0x080fe20000400000 */
[C---:B------:R-:W-:Y:S01]  /*4ed0*/  ISETP.GT.AND P5, PT, R3.reuse, RZ, P2 ;  /* 0x000000ff0300720c */ /* 0x040fe200017a4270 */
[----:B------:R-:W-:Y:S01]  /*4ee0*/  @P4 STG.E.U16 desc[UR38][R6.64+0x12], R61 ;  /* 0x0000123d06004986 */ /* 0x000fe2000c101526 */
        /* <DEDUP_REMOVED lines=70> */
[C---:B------:R-:W-:Y:S01]  /*5350*/  ISETP.GT.AND P1, PT, R4.reuse, 0x31, PT ;  /* 0x000000310400780c */ /* 0x040fe20003f24270 */
[----:B------:R-:W-:Y:S01]  /*5360*/  @P3 STG.E.U16 desc[UR38][R8.64+0x42], R43 ;  /* 0x0000422b08003986 */ /* 0x000fe2000c101526 */
[----:B------:R-:W-:Y:S01]  /*5370*/  ISETP.GT.AND P3, PT, R4, 0x30, PT ;  /* 0x000000300400780c */ /* 0x000fe20003f64270 */
[-C--:B------:R-:W-:Y:S01]  /*5380*/  FMUL R30, R30, R23.reuse ;  /* 0x000000171e1e7220 */ /* 0x080fe20000400000 */
[C---:B------:R-:W-:Y:S01]  /*5390*/  ISETP.GT.AND P2, PT, R3.reuse, 0x8, P2 ;  /* 0x000000080300780c */ /* 0x040fe20001744270 */
[----:B------:R-:W-:Y:S01]  /*53a0*/  @P5 STG.E.U16 desc[UR38][R6.64+0x50], R44 ;  /* 0x0000502c06005986 */ /* 0x000fe2000c101526 */
[----:B------:R-:W-:Y:S01]  /*53b0*/  ISETP.GT.AND P0, PT, R3, 0x8, P0 ;  /* 0x000000080300780c */ /* 0x000fe20000704270 */
[----:B------:R-:W-:Y:S01]  /*53c0*/  FMUL R31, R31, R23 ;  /* 0x000000171f1f7220 */ /* 0x000fe20000400000 */
[C---:B------:R-:W-:Y:S01]  /*53d0*/  ISETP.GT.AND P5, PT, R3.reuse, RZ, P3 ;  /* 0x000000ff0300720c */ /* 0x040fe20001fa4270 */
[----:B------:R-:W-:Y:S01]  /*53e0*/  @P4 STG.E.U16 desc[UR38][R6.64+0x52], R45 ;  /* 0x0000522d06004986 */ /* 0x000fe2000c101526 */
[----:B------:R-:W-:-:S02]  /*53f0*/  ISETP.GT.AND P4, PT, R3, RZ, P1 ;  /* 0x000000ff0300720c */ /* 0x000fc40000f84270 */
[----:B------:R-:W-:Y:S02]  /*5400*/  F2FP.F16.F32.PACK_AB R46, RZ, R46 ;  /* 0x0000002eff2e723e */ /* 0x000fe400000000ff */
[----:B------:R-:W-:Y:S02]  /*5410*/  F2FP.F16.F32.PACK_AB R47, RZ, R47 ;  /* 0x0000002fff2f723e */ /* 0x000fe400000000ff */
[----:B------:R-:W-:Y:S01]  /*5420*/  F2FP.F16.F32.PACK_AB R32, RZ, R32 ;  /* 0x00000020ff20723e */ /* 0x000fe200000000ff */
[----:B------:R-:W-:Y:S01]  /*5430*/  @P2 STG.E.U16 desc[UR38][R8.64+0x50], R46 ;  /* 0x0000502e08002986 */ /* 0x000fe2000c101526 */
[----:B------:R-:W-:Y:S02]  /*5440*/  F2FP.F16.F32.PACK_AB R33, RZ, R33 ;  /* 0x00000021ff21723e */ /* 0x000fe400000000ff */
[----:B------:R-:W-:Y:S01]  /*5450*/  F2FP.F16.F32.PACK_AB R34, RZ, R34 ;  /* 0x00000022ff22723e */ /* 0x000fe200000000ff */
[----:B------:R-:W-:Y:S01]  /*5460*/  @P0 STG.E.U16 desc[UR38][R8.64+0x52], R47 ;  /* 0x0000522f08000986 */ /* 0x000fe2000c101526 */
[----:B------:R-:W-:-:S02]  /*5470*/  ISETP.GT.AND P0, PT, R3, 0x8, P3 ;  /* 0x000000080300780c */ /* 0x000fc40001f04270 */
[----:B------:R-:W-:Y:S01]  /*5480*/  F2FP.F16.F32.PACK_AB R35, RZ, R35 ;  /* 0x00000023ff23723e */ /* 0x000fe200000000ff */
[----:B------:R-:W-:Y:S01]  /*5490*/  @P5 STG.E.U16 desc[UR38][R6.64+0x60], R32 ;  /* 0x0000602006005986 */ /* 0x000fe2000c101526 */
[C---:B------:R-:W-:Y:S02]  /*54a0*/  ISETP.GT.AND P5, PT, R3.reuse, 0x8, P1 ;  /* 0x000000080300780c */ /* 0x040fe40000fa4270 */
[C---:B------:R-:W-:Y:S01]  /*54b0*/  ISETP.GT.AND P1, PT, R4.reuse, 0x39, PT ;  /* 0x000000390400780c */ /* 0x040fe20003f24270 */
[----:B------:R-:W-:Y:S01]  /*54c0*/  @P4 STG.E.U16 desc[UR38][R6.64+0x62], R33 ;  /* 0x0000622106004986 */ /* 0x000fe2000c101526 */
[----:B------:R-:W-:Y:S02]  /*54d0*/  ISETP.GT.AND P4, PT, R4, 0x38, PT ;  /* 0x000000380400780c */ /* 0x000fe40003f84270 */
[C---:B------:R-:W-:Y:S02]  /*54e0*/  ISETP.GT.AND P3, PT, R3.reuse, RZ, P1 ;  /* 0x000000ff0300720c */ /* 0x040fe40000f64270 */
[C---:B------:R-:W-:Y:S01]  /*54f0*/  ISETP.GT.AND P2, PT, R3.reuse, RZ, P4 ;  /* 0x000000ff0300720c */ /* 0x040fe20002744270 */
[----:B------:R-:W-:Y:S01]  /*5500*/  @P0 STG.E.U16 desc[UR38][R8.64+0x60], R34 ;  /* 0x0000602208000986 */ /* 0x000fe2000c101526 */
[----:B------:R-:W-:-:S02]  /*5510*/  ISETP.GT.AND P4, PT, R3, 0x8, P4 ;  /* 0x000000080300780c */ /* 0x000fc40002784270 */
[----:B------:R-:W-:Y:S01]  /*5520*/  F2FP.F16.F32.PACK_AB R36, RZ, R36 ;  /* 0x00000024ff24723e */ /* 0x000fe200000000ff */
[----:B------:R-:W-:Y:S01]  /*5530*/  @P5 STG.E.U16 desc[UR38][R8.64+0x62], R35 ;  /* 0x0000622308005986 */ /* 0x000fe2000c101526 */
[----:B------:R-:W-:Y:S02]  /*5540*/  F2FP.F16.F32.PACK_AB R37, RZ, R37 ;  /* 0x00000025ff25723e */ /* 0x000fe400000000ff */
[----:B------:R-:W-:Y:S02]  /*5550*/  ISETP.GT.AND P5, PT, R3, 0x8, P1 ;  /* 0x000000080300780c */ /* 0x000fe40000fa4270 */
[C---:B------:R-:W-:Y:S02]  /*5560*/  ISETP.GT.AND P1, PT, R4.reuse, 0x48, PT ;  /* 0x000000480400780c */ /* 0x040fe40003f24270 */
[C---:B------:R-:W-:Y:S01]  /*5570*/  ISETP.GT.AND P0, PT, R4.reuse, 0x49, PT ;  /* 0x000000490400780c */ /* 0x040fe20003f04270 */
[----:B------:R-:W-:Y:S01]  /*5580*/  @P2 STG.E.U16 desc[UR38][R6.64+0x70], R36 ;  /* 0x0000702406002986 */ /* 0x000fe2000c101526 */
[C---:B------:R-:W-:Y:S01]  /*5590*/  ISETP.GT.AND P2, PT, R4.reuse, 0x41, PT ;  /* 0x000000410400780c */ /* 0x040fe20003f44270 */
[----:B------:R-:W-:Y:S01]  /*55a0*/  @P4 IMAD.MOV.U32 R5, RZ, RZ, R9 ;  /* 0x000000ffff054224 */ /* 0x000fe200078e0009 */
[----:B------:R-:W-:Y:S01]  /*55b0*/  F2FP.F16.F32.PACK_AB R38, RZ, R38 ;  /* 0x00000026ff26723e */ /* 0x000fe200000000ff */
[----:B------:R-:W-:Y:S01]  /*55c0*/  @P3 STG.E.U16 desc[UR38][R6.64+0x72], R37 ;  /* 0x0000722506003986 */ /* 0x000fe2000c101526 */
[----:B------:R-:W-:Y:S01]  /*55d0*/  ISETP.GT.AND P3, PT, R4, 0x40, PT ;  /* 0x000000400400780c */ /* 0x000fe20003f64270 */
[----:B------:R-:W-:Y:S01]  /*55e0*/  @P4 IMAD.MOV.U32 R4, RZ, RZ, R8 ;  /* 0x000000ffff044224 */ /* 0x000fe200078e0008 */
[----:B------:R-:W-:-:S02]  /*55f0*/  F2FP.F16.F32.PACK_AB R39, RZ, R39 ;  /* 0x00000027ff27723e */ /* 0x000fc400000000ff */
[----:B------:R-:W-:Y:S02]  /*5600*/  F2FP.F16.F32.PACK_AB R24, RZ, R24 ;  /* 0x00000018ff18723e */ /* 0x000fe400000000ff */
[----:B------:R0:W-:Y:S01]  /*5610*/  @P4 STG.E.U16 desc[UR38][R4.64+0x70], R38 ;  /* 0x0000702604004986 */ /* 0x0001e2000c101526 */
[C---:B------:R-:W-:Y:S02]  /*5620*/  ISETP.GT.AND P4, PT, R3.reuse, RZ, P2 ;  /* 0x000000ff0300720c */ /* 0x040fe40001784270 */
[----:B------:R-:W-:Y:S02]  /*5630*/  F2FP.F16.F32.PACK_AB R25, RZ, R25 ;  /* 0x00000019ff19723e */ /* 0x000fe400000000ff */
[----:B------:R-:W-:Y:S02]  /*5640*/  ISETP.GT.AND P2, PT, R3, 0x8, P2 ;  /* 0x000000080300780c */ /* 0x000fe40001744270 */
[----:B------:R-:W-:Y:S02]  /*5650*/  F2FP.F16.F32.PACK_AB R26, RZ, R26 ;  /* 0x0000001aff1a723e */ /* 0x000fe400000000ff */
[----:B------:R-:W-:-:S02]  /*5660*/  F2FP.F16.F32.PACK_AB R27, RZ, R27 ;  /* 0x0000001bff1b723e */ /* 0x000fc400000000ff */
[----:B------:R-:W-:Y:S01]  /*5670*/  F2FP.F16.F32.PACK_AB R28, RZ, R28 ;  /* 0x0000001cff1c723e */ /* 0x000fe200000000ff */
[----:B0-----:R-:W-:Y:S01]  /*5680*/  @P5 IMAD.MOV.U32 R4, RZ, RZ, R8 ;  /* 0x000000ffff045224 */ /* 0x001fe200078e0008 */
[----:B------:R-:W-:Y:S01]  /*5690*/  F2FP.F16.F32.PACK_AB R29, RZ, R29 ;  /* 0x0000001dff1d723e */ /* 0x000fe200000000ff */
[----:B------:R-:W-:Y:S01]  /*56a0*/  @P5 IMAD.MOV.U32 R5, RZ, RZ, R9 ;  /* 0x000000ffff055224 */ /* 0x000fe200078e0009 */
[----:B------:R-:W-:Y:S02]  /*56b0*/  F2FP.F16.F32.PACK_AB R30, RZ, R30 ;  /* 0x0000001eff1e723e */ /* 0x000fe400000000ff */
[----:B------:R-:W-:Y:S02]  /*56c0*/  F2FP.F16.F32.PACK_AB R31, RZ, R31 ;  /* 0x0000001fff1f723e */ /* 0x000fe400000000ff */
[----:B------:R0:W-:Y:S01]  /*56d0*/  @P5 STG.E.U16 desc[UR38][R4.64+0x72], R39 ;  /* 0x0000722704005986 */ /* 0x0001e2000c101526 */
[C---:B------:R-:W-:Y:S02]  /*56e0*/  ISETP.GT.AND P5, PT, R3.reuse, RZ, P3 ;  /* 0x000000ff0300720c */ /* 0x040fe40001fa4270 */
[----:B------:R-:W-:-:S11]  /*56f0*/  ISETP.GT.AND P3, PT, R3, 0x8, P3 ;  /* 0x000000080300780c */ /* 0x000fd60001f64270 */
[----:B0-----:R-:W-:Y:S02]  /*5700*/  @P5 IMAD.MOV.U32 R4, RZ, RZ, R6 ;  /* 0x000000ffff045224 */ /* 0x001fe400078e0006 */
[----:B------:R-:W-:-:S05]  /*5710*/  @P5 IMAD.MOV.U32 R5, RZ, RZ, R7 ;  /* 0x000000ffff055224 */ /* 0x000fca00078e0007 */
[----:B------:R0:W-:Y:S01]  /*5720*/  @P5 STG.E.U16 desc[UR38][R4.64+0x80], R24 ;  /* 0x0000801804005986 */ /* 0x0001e2000c101526 */
[C---:B------:R-:W-:Y:S02]  /*5730*/  ISETP.GT.AND P5, PT, R3.reuse, RZ, P0 ;  /* 0x000000ff0300720c */ /* 0x040fe400007a4270 */
[----:B------:R-:W-:Y:S01]  /*5740*/  ISETP.GT.AND P0, PT, R3, 0x8, P0 ;  /* 0x000000080300780c */ /* 0x000fe20000704270 */
[----:B0-----:R-:W-:Y:S02]  /*5750*/  @P4 IMAD.MOV.U32 R4, RZ, RZ, R6 ;  /* 0x000000ffff044224 */ /* 0x001fe400078e0006 */
[----:B------:R-:W-:-:S05]  /*5760*/  @P4 IMAD.MOV.U32 R5, RZ, RZ, R7 ;  /* 0x000000ffff054224 */ /* 0x000fca00078e0007 */
[----:B------:R0:W-:Y:S01]  /*5770*/  @P4 STG.E.U16 desc[UR38][R4.64+0x82], R25 ;  /* 0x0000821904004986 */ /* 0x0001e2000c101526 */
[C---:B------:R-:W-:Y:S02]  /*5780*/  ISETP.GT.AND P4, PT, R3.reuse, RZ, P1 ;  /* 0x000000ff0300720c */ /* 0x040fe40000f84270 */
[----:B------:R-:W-:Y:S01]  /*5790*/  ISETP.GT.AND P1, PT, R3, 0x8, P1 ;  /* 0x000000080300780c */ /* 0x000fe20000f24270 */
[----:B0-----:R-:W-:Y:S02]  /*57a0*/  @P3 IMAD.MOV.U32 R4, RZ, RZ, R8 ;  /* 0x000000ffff043224 */ /* 0x001fe400078e0008 */
[----:B------:R-:W-:-:S05]  /*57b0*/  @P3 IMAD.MOV.U32 R5, RZ, RZ, R9 ;  /* 0x000000ffff053224 */ /* 0x000fca00078e0009 */
[----:B------:R0:W-:Y:S02]  /*57c0*/  @P3 STG.E.U16 desc[UR38][R4.64+0x80], R26 ;  /* 0x0000801a04003986 */ /* 0x0001e4000c101526 */
[----:B0-----:R-:W-:Y:S02]  /*57d0*/  @P2 IMAD.MOV.U32 R4, RZ, RZ, R8 ;  /* 0x000000ffff042224 */ /* 0x001fe400078e0008 */
[----:B------:R-:W-:-:S05]  /*57e0*/  @P2 IMAD.MOV.U32 R5, RZ, RZ, R9 ;  /* 0x000000ffff052224 */ /* 0x000fca00078e0009 */
[----:B------:R0:W-:Y:S02]  /*57f0*/  @P2 STG.E.U16 desc[UR38][R4.64+0x82], R27 ;  /* 0x0000821b04002986 */ /* 0x0001e4000c101526 */
[----:B0-----:R-:W-:Y:S02]  /*5800*/  @P4 IMAD.MOV.U32 R4, RZ, RZ, R6 ;  /* 0x000000ffff044224 */ /* 0x001fe400078e0006 */
[----:B------:R-:W-:-:S05]  /*5810*/  @P4 IMAD.MOV.U32 R5, RZ, RZ, R7 ;  /* 0x000000ffff054224 */ /* 0x000fca00078e0007 */
[----:B------:R0:W-:Y:S04]  /*5820*/  @P4 STG.E.U16 desc[UR38][R4.64+0x90], R28 ;  /* 0x0000901c04004986 */ /* 0x0001e8000c101526 */
[----:B------:R1:W-:Y:S01]  /*5830*/  @P5 STG.E.U16 desc[UR38][R6.64+0x92], R29 ;  /* 0x0000921d06005986 */ /* 0x0003e2000c101526 */
[----:B0-----:R-:W-:Y:S02]  /*5840*/  @P1 IMAD.MOV.U32 R4, RZ, RZ, R8 ;  /* 0x000000ffff041224 */ /* 0x001fe400078e0008 */
[----:B------:R-:W-:-:S05]  /*5850*/  @P1 IMAD.MOV.U32 R5, RZ, RZ, R9 ;  /* 0x000000ffff051224 */ /* 0x000fca00078e0009 */
[----:B------:R1:W-:Y:S04]  /*5860*/  @P1 STG.E.U16 desc[UR38][R4.64+0x90], R30 ;  /* 0x0000901e04001986 */ /* 0x0003e8000c101526 */
[----:B------:R1:W-:Y:S02]  /*5870*/  @P0 STG.E.U16 desc[UR38][R8.64+0x92], R31 ;  /* 0x0000921f08000986 */ /* 0x0003e4000c101526 */
.L_x_113:
[----:B------:R-:W-:Y:S05]  /*5880*/  BSYNC B0 ;  /* 0x0000000000007941 */ /* 0x000fea0003800000 */
.L_x_35:
[----:B------:R-:W-:Y:S01]  /*5890*/  IADD3 R16, P0, R16, UR36, RZ ;  /* 0x0000002410107c10 */ /* 0x000fe2000ff1e0ff */
[----:B------:R-:W-:Y:S01]  /*58a0*/  ULDC.64 UR4, c[0x0][0x650] ;  /* 0x0001940000047ab9 */ /* 0x000fe20000000a00 */
[----:B------:R-:W-:Y:S01]  /*58b0*/  PRMT R3, RZ, 0x7610, R3 ;  /* 0x00007610ff037816 */ /* 0x000fe20000000003 */
[----:B------:R-:W-:Y:S01]  /*58c0*/  IMAD.MOV.U32 R76, RZ, RZ, -0x1 ;  /* 0xffffffffff4c7424 */ /* 0x000fe200078e00ff */
[----:B------:R-:W-:Y:S01]  /*58d0*/  IADD3.X R17, R17, UR42, RZ, P0, !PT ;  /* 0x0000002a11117c10 */ /* 0x000fe200087fe4ff */
[----:B------:R-:W-:Y:S01]  /*58e0*/  IMAD.MOV.U32 R75, RZ, RZ, -0x1 ;  /* 0xffffffffff4b7424 */ /* 0x000fe200078e00ff */
[----:B------:R-:W-:-:S04]  /*58f0*/  ISETP.GE.U32.AND P0, PT, R16, UR4, PT ;  /* 0x0000000410007c0c */ /* 0x000fc8000bf06070 */
[----:B------:R-:W-:-:S13]  /*5900*/  ISETP.GE.U32.AND.EX P0, PT, R17, UR5, PT, P0 ;  /* 0x0000000511007c0c */ /* 0x000fda000bf06100 */
[----:B------:R-:W-:Y:S05]  /*5910*/  @P0 BRA `(.L_x_114) ;  /* 0x0000000400500947 */ /* 0x000fea0003800000 */
[----:B-12-4-:R-:W1:Y:S01]  /*5920*/  LDC.64 R10, c[0x0][0x628] ;  /* 0x00018a00ff0a7b82 */ /* 0x016e620000000a00 */
[----:B------:R-:W2:Y:S01]  /*5930*/  S2R R20, SR_CTAID.X ;  /* 0x0000000000147919 */ /* 0x000ea20000002500 */
[----:B------:R-:W-:Y:S02]  /*5940*/  IMAD.MOV.U32 R8, RZ, RZ, R16 ;  /* 0x000000ffff087224 */ /* 0x000fe400078e0010 */
[----:B------:R-:W-:Y:S01]  /*5950*/  IMAD.MOV.U32 R9, RZ, RZ, R17 ;  /* 0x000000ffff097224 */ /* 0x000fe200078e0011 */
[----:B------:R-:W4:Y:S03]  /*5960*/  S2R R21, SR_CTAID.Y ;  /* 0x0000000000157919 */ /* 0x000f260000002600 */
[----:B------:R-:W0:Y:S08]  /*5970*/  LDC R0, c[0x0][0x630] ;  /* 0x00018c00ff007b82 */ /* 0x000e300000000800 */
[----:B------:R-:W0:Y:S01]  /*5980*/  LDC.64 R14, c[0x0][0x620] ;  /* 0x00018800ff0e7b82 */ /* 0x000e220000000a00 */
[----:B-1----:R-:W-:-:S04]  /*5990*/  ISETP.NE.U32.AND P0, PT, R10, RZ, PT ;  /* 0x000000ff0a00720c */ /* 0x002fc80003f05070 */
[----:B------:R-:W-:-:S13]  /*59a0*/  ISETP.NE.AND.EX P0, PT, R11, RZ, PT, P0 ;  /* 0x000000ff0b00720c */ /* 0x000fda0003f05300 */
[----:B0-2-4-:R-:W-:Y:S05]  /*59b0*/  @!P0 BRA `(.L_x_115) ;  /* 0x0000000000288947 */ /* 0x015fea0003800000 */
[----:B------:R-:W0:Y:S02]  /*59c0*/  LDC R3, c[0x0][0x634] ;  /* 0x00018d00ff037b82 */ /* 0x000e240000000800 */
[----:B0-----:R-:W-:-:S05]  /*59d0*/  IADD3 R3, P0, R16, R3, RZ ;  /* 0x0000000310037210 */ /* 0x001fca0007f1e0ff */
[----:B---3--:R-:W-:-:S04]  /*59e0*/  IMAD.X R13, RZ, RZ, R17, P0 ;  /* 0x000000ffff0d7224 */ /* 0x008fc800000e0611 */
[----:B------:R-:W-:-:S04]  /*59f0*/  IMAD.WIDE.U32 R4, R13, R10, RZ ;  /* 0x0000000a0d047225 */ /* 0x000fc800078e00ff */
[----:B------:R-:W-:-:S04]  /*5a00*/  IMAD.WIDE.U32 R6, P0, R3, R11, R4 ;  /* 0x0000000b03067225 */ /* 0x000fc80007800004 */
[----:B------:R-:W-:-:S04]  /*5a10*/  IMAD.WIDE.U32 R4, R3, R10, RZ ;  /* 0x0000000a03047225 */ /* 0x000fc800078e00ff */
[----:B------:R-:W-:Y:S01]  /*5a20*/  IMAD.X R9, RZ, RZ, RZ, P0 ;  /* 0x000000ffff097224 */ /* 0x000fe200000e06ff */
[----:B------:R-:W-:Y:S01]  /*5a30*/  IADD3 RZ, P0, R5, R6, RZ ;  /* 0x0000000605ff7210 */ /* 0x000fe20007f1e0ff */
[----:B------:R-:W-:-:S04]  /*5a40*/  IMAD.MOV.U32 R8, RZ, RZ, R7 ;  /* 0x000000ffff087224 */ /* 0x000fc800078e0007 */
[----:B------:R-:W-:-:S08]  /*5a50*/  IMAD.WIDE.U32.X R8, R13, R11, R8, P0 ;  /* 0x0000000b0d087225 */ /* 0x000fd000000e0408 */
.L_x_115:
[----:B------:R-:W0:Y:S01]  /*5a60*/  LDC.64 R28, c[0x0][0x640] ;  /* 0x00019000ff1c7b82 */ /* 0x000e220000000a00 */
[-CC-:B------:R-:W-:Y:S01]  /*5a70*/  SHF.R.U64 R75, R8, R0.reuse, R9.reuse ;  /* 0x00000000084b7219 */ /* 0x180fe20000001209 */
[----:B------:R-:W-:Y:S01]  /*5a80*/  ULDC UR4, c[0x0][0x150] ;  /* 0x0000540000047ab9 */ /* 0x000fe20000000800 */
[----:B------:R-:W-:Y:S02]  /*5a90*/  SHF.R.U32.HI R0, RZ, R0, R9 ;  /* 0x00000000ff007219 */ /* 0x000fe40000011609 */
[----:B------:R-:W-:Y:S02]  /*5aa0*/  IADD3 R3, P0, RZ, -R75, RZ ;  /* 0x8000004bff037210 */ /* 0x000fe40007f1e0ff */
[----:B------:R-:W-:Y:S01]  /*5ab0*/  I2FP.F32.U32 R7, R20 ;  /* 0x0000001400077245 */ /* 0x000fe20000201000 */
[----:B------:R-:W1:Y:S02]  /*5ac0*/  LDC R6, c[0x0][0x618] ;  /* 0x00018600ff067b82 */ /* 0x000e640000000800 */
[----:B------:R-:W-:-:S02]  /*5ad0*/  IMAD.X R5, RZ, RZ, ~R0, P0 ;  /* 0x000000ffff057224 */ /* 0x000fc400000e0e00 */
[----:B------:R-:W-:Y:S01]  /*5ae0*/  FMUL R7, R7, UR4 ;  /* 0x0000000407077c20 */ /* 0x000fe20008400000 */
[----:B------:R-:W-:Y:S01]  /*5af0*/  ULDC UR4, c[0x0][0x154] ;  /* 0x0000550000047ab9 */ /* 0x000fe20000000800 */
[-C--:B------:R-:W-:Y:S02]  /*5b00*/  IMAD R0, R5, R14.reuse, RZ ;  /* 0x0000000e05007224 */ /* 0x080fe400078e02ff */
[----:B------:R-:W2:Y:S01]  /*5b10*/  LDC R8, c[0x0][0x608] ;  /* 0x00018200ff087b82 */ /* 0x000ea20000000800 */
[C---:B---3--:R-:W-:Y:S01]  /*5b20*/  IMAD.WIDE.U32 R4, R3.reuse, R14, R16 ;  /* 0x0000000e03047225 */ /* 0x048fe200078e0010 */
[----:B------:R-:W3:Y:S03]  /*5b30*/  F2I.U32.TRUNC.NTZ R7, R7 ;  /* 0x0000000700077305 */ /* 0x000ee6000020f000 */
[----:B------:R-:W-:Y:S01]  /*5b40*/  IMAD R3, R3, R15, R0 ;  /* 0x0000000f03037224 */ /* 0x000fe200078e0200 */
[----:B------:R-:W-:-:S02]  /*5b50*/  I2FP.F32.U32 R0, R21 ;  /* 0x0000001500007245 */ /* 0x000fc40000201000 */
[----:B------:R-:W4:Y:S01]  /*5b60*/  LDC R26, c[0x0][0x658] ;  /* 0x00019600ff1a7b82 */ /* 0x000f220000000800 */
[----:B------:R-:W-:Y:S01]  /*5b70*/  IMAD.IADD R3, R5, 0x1, R3 ;  /* 0x0000000105037824 */ /* 0x000fe200078e0203 */
[----:B0-----:R-:W-:Y:S01]  /*5b80*/  ISETP.NE.U32.AND P0, PT, R28, RZ, PT ;  /* 0x000000ff1c00720c */ /* 0x001fe20003f05070 */
[----:B------:R-:W-:-:S03]  /*5b90*/  FMUL R0, R0, UR4 ;  /* 0x0000000400007c20 */ /* 0x000fc60008400000 */
[----:B------:R-:W-:Y:S01]  /*5ba0*/  ISETP.NE.AND.EX P0, PT, R29, RZ, PT, P0 ;  /* 0x000000ff1d00720c */ /* 0x000fe20003f05300 */
[----:B------:R0:W0:Y:S01]  /*5bb0*/  F2I.U32.TRUNC.NTZ R14, R0 ;  /* 0x00000000000e7305 */ /* 0x000022000020f000 */
[----:B------:R-:W0:Y:S01]  /*5bc0*/  LDC R9, c[0x0][0x144] ;  /* 0x00005100ff097b82 */ /* 0x000e220000000800 */
[-C--:B-1----:R-:W-:Y:S01]  /*5bd0*/  SHF.R.U64 R10, R4, R6.reuse, R3 ;  /* 0x00000006040a7219 */ /* 0x082fe20000001203 */
[----:B---3--:R-:W-:Y:S01]  /*5be0*/  IMAD.MOV R7, RZ, RZ, -R7 ;  /* 0x000000ffff077224 */ /* 0x008fe200078e0a07 */
[----:B------:R-:W-:-:S05]  /*5bf0*/  SHF.R.U32.HI R3, RZ, R6, R3 ;  /* 0x00000006ff037219 */ /* 0x000fca0000011603 */
[----:B------:R-:W1:Y:S01]  /*5c00*/  LDC R24, c[0x0][0x148] ;  /* 0x00005200ff187b82 */ /* 0x000e620000000800 */
[-CC-:B--2---:R-:W-:Y:S02]  /*5c10*/  SHF.R.U64 R12, R10, R8.reuse, R3.reuse ;  /* 0x000000080a0c7219 */ /* 0x184fe40000001203 */
[----:B------:R-:W-:-:S05]  /*5c20*/  SHF.R.U32.HI R3, RZ, R8, R3 ;  /* 0x00000008ff037219 */ /* 0x000fca0000011603 */
[----:B------:R-:W2:Y:S01]  /*5c30*/  LDC R15, c[0x0][0x600] ;  /* 0x00018000ff0f7b82 */ /* 0x000ea20000000800 */
[-CC-:B----4-:R-:W-:Y:S02]  /*5c40*/  SHF.R.U64 R13, R12, R26.reuse, R3.reuse ;  /* 0x0000001a0c0d7219 */ /* 0x190fe40000001203 */
[----:B------:R-:W-:-:S03]  /*5c50*/  SHF.R.U32.HI R5, RZ, R26, R3 ;  /* 0x0000001aff057219 */ /* 0x000fc60000011603 */
[----:B------:R-:W-:Y:S02]  /*5c60*/  IMAD.MOV.U32 R4, RZ, RZ, R13 ;  /* 0x000000ffff047224 */ /* 0x000fe400078e000d */
[----:B------:R-:W3:Y:S01]  /*5c70*/  LDC R27, c[0x0][0x648] ;  /* 0x00019200ff1b7b82 */ /* 0x000ee20000000800 */
[----:B0-----:R-:W-:-:S07]  /*5c80*/  IMAD R25, R9, R7, R20 ;  /* 0x0000000709197224 */ /* 0x001fce00078e0214 */
[----:B------:R-:W0:Y:S08]  /*5c90*/  LDC R30, c[0x0][0x638] ;  /* 0x00018e00ff1e7b82 */ /* 0x000e300000000800 */
[----:B------:R-:W4:Y:S01]  /*5ca0*/  LDC R31, c[0x0][0x610] ;  /* 0x00018400ff1f7b82 */ /* 0x000f220000000800 */
[----:B-1----:R-:W-:Y:S05]  /*5cb0*/  @!P0 BRA `(.L_x_116) ;  /* 0x0000000000288947 */ /* 0x002fea0003800000 */
[----:B------:R-:W1:Y:S02]  /*5cc0*/  LDC R0, c[0x0][0x64c] ;  /* 0x00019300ff007b82 */ /* 0x000e640000000800 */
[----:B-1----:R-:W-:-:S05]  /*5cd0*/  IADD3 R3, P0, R13, R0, RZ ;  /* 0x000000000d037210 */ /* 0x002fca0007f1e0ff */
        /* <DEDUP_REMOVED lines=8> */
.L_x_116:
[----:B------:R-:W-:Y:S01]  /*5d60*/  ISETP.NE.AND P0, PT, R2, 0x1, PT ;  /* 0x000000010200780c */ /* 0x000fe20003f05270 */
[----:B------:R-:W-:Y:S01]  /*5d70*/  IMAD.MOV R14, RZ, RZ, -R14 ;  /* 0x000000ffff0e7224 */ /* 0x000fe200078e0a0e */
[----:B---3--:R-:W-:Y:S01]  /*5d80*/  SHF.R.U64 R0, R4, R27, R5 ;  /* 0x0000001b04007219 */ /* 0x008fe20000001205 */
[----:B--2---:R-:W-:Y:S01]  /*5d90*/  VIADD R5, R15, 0xffffffff ;  /* 0xffffffff0f057836 */ /* 0x004fe20000000000 */
[----:B------:R-:W-:-:S03]  /*5da0*/  LOP3.LUT R3, R12, R73, RZ, 0xc0, !PT ;  /* 0x000000490c037212 */ /* 0x000fc600078ec0ff */
[----:B------:R-:W-:Y:S01]  /*5db0*/  IMAD.MOV R4, RZ, RZ, -R0 ;  /* 0x000000ffff047224 */ /* 0x000fe200078e0a00 */
[----:B------:R-:W-:Y:S01]  /*5dc0*/  LOP3.LUT R10, R10, R5, RZ, 0xc0, !PT ;  /* 0x000000050a0a7212 */ /* 0x000fe200078ec0ff */
[----:B------:R-:W-:Y:S02]  /*5dd0*/  IMAD R0, R68, R0, R3 ;  /* 0x0000000044007224 */ /* 0x000fe400078e0203 */
[----:B0-----:R-:W-:Y:S02]  /*5de0*/  IMAD R3, R4, R30, R13 ;  /* 0x0000001e04037224 */ /* 0x001fe400078e020d */
[----:B------:R-:W-:Y:S02]  /*5df0*/  @P0 IMAD R25, R24, R14, R21 ;  /* 0x0000000e18190224 */ /* 0x000fe400078e0215 */
[----:B------:R-:W-:Y:S02]  /*5e00*/  IMAD R5, R3, R15, R10 ;  /* 0x0000000f03057224 */ /* 0x000fe400078e020a */
[----:B----4-:R-:W-:-:S02]  /*5e10*/  IMAD R0, R0, R31, R25 ;  /* 0x0000001f00007224 */ /* 0x010fc400078e0219 */
[----:B------:R-:W-:-:S03]  /*5e20*/  IMAD.MOV.U32 R4, RZ, RZ, 0x1 ;  /* 0x00000001ff047424 */ /* 0x000fc600078e00ff */
[----:B------:R-:W-:Y:S02]  /*5e30*/  SEL R76, R5, R0, !P0 ;  /* 0x00000000054c7207 */ /* 0x000fe40004000000 */
[----:B------:R-:W-:Y:S02]  /*5e40*/  PRMT R3, R4, 0x7610, R3 ;  /* 0x0000761004037816 */ /* 0x000fe40000000003 */
[----:B------:R-:W-:-:S07]  /*5e50*/  SEL R0, R0, R5, !P0 ;  /* 0x0000000500007207 */ /* 0x000fce0004000000 */
.L_x_114:
[----:B------:R-:W-:Y:S01]  /*5e60*/  LOP3.LUT P0, RZ, R3, 0xff, RZ, 0xc0, !PT ;  /* 0x000000ff03ff7812 */ /* 0x000fe2000780c0ff */
[----:B------:R-:W-:-:S12]  /*5e70*/  IMAD.MOV.U32 R77, RZ, RZ, R0 ;  /* 0x000000ffff4d7224 */ /* 0x000fd800078e0000 */
[----:B------:R-:W-:Y:S05]  /*5e80*/  @P0 BRA `(.L_x_117) ;  /* 0xffffffb400a00947 */ /* 0x000fea000383ffff */
[----:B------:R-:W-:Y:S05]  /*5e90*/  EXIT ;  /* 0x000000000000794d */ /* 0x000fea0003800000 */
.L_x_8:
        /* <DEDUP_REMOVED lines=26> */
.L_x_119:
[----:B------:R-:W0:Y:S01]  /*6040*/  LDC.64 R28, c[0x0][0x640] ;  /* 0x00019000ff1c7b82 */ /* 0x000e220000000a00 */
[-CC-:B------:R-:W-:Y:S01]  /*6050*/  SHF.R.U64 R21, R14, R8.reuse, R15.reuse ;  /* 0x000000080e157219 */ /* 0x180fe2000000120f */
[----:B------:R-:W-:Y:S01]  /*6060*/  IMAD.MOV.U32 R31, RZ, RZ, 0x1 ;  /* 0x00000001ff1f7424 */ /* 0x000fe200078e00ff */
[----:B------:R-:W-:Y:S02]  /*6070*/  SHF.R.U32.HI R7, RZ, R8, R15 ;  /* 0x00000008ff077219 */ /* 0x000fe4000001160f */
[----:B------:R-:W-:-:S03]  /*6080*/  IADD3 R13, P0, RZ, -R21, RZ ;  /* 0x80000015ff0d7210 */ /* 0x000fc60007f1e0ff */
[----:B------:R-:W1:Y:S02]  /*6090*/  LDC R12, c[0x0][0x618] ;  /* 0x00018600ff0c7b82 */ /* 0x000e640000000800 */
[----:B------:R-:W-:Y:S02]  /*60a0*/  IMAD.X R7, RZ, RZ, ~R7, P0 ;  /* 0x000000ffff077224 */ /* 0x000fe400000e0e07 */
[----:B------:R-:W-:-:S04]  /*60b0*/  IMAD.WIDE.U32 R10, R13, R24, R16 ;  /* 0x000000180d0a7225 */ /* 0x000fc800078e0010 */
[----:B------:R-:W2:Y:S01]  /*60c0*/  LDC R14, c[0x0][0x608] ;  /* 0x00018200ff0e7b82 */ /* 0x000ea20000000800 */
[----:B------:R-:W-:-:S04]  /*60d0*/  IMAD R8, R7, R24, RZ ;  /* 0x0000001807087224 */ /* 0x000fc800078e02ff */
[----:B------:R-:W-:-:S03]  /*60e0*/  IMAD R7, R13, R25, R8 ;  /* 0x000000190d077224 */ /* 0x000fc600078e0208 */
[----:B------:R-:W3:Y:S01]  /*60f0*/  LDC R26, c[0x0][0x658] ;  /* 0x00019600ff1a7b82 */ /* 0x000ee20000000800 */
[----:B------:R-:W-:Y:S01]  /*6100*/  IMAD.IADD R7, R11, 0x1, R7 ;  /* 0x000000010b077824 */ /* 0x000fe200078e0207 */
[----:B0-----:R-:W-:Y:S01]  /*6110*/  ISETP.NE.U32.AND P0, PT, R28, RZ, PT ;  /* 0x000000ff1c00720c */ /* 0x001fe20003f05070 */
[----:B------:R-:W-:-:S03]  /*6120*/  IMAD.MOV.U32 R11, RZ, RZ, -0x1 ;  /* 0xffffffffff0b7424 */ /* 0x000fc600078e00ff */
        /* <DEDUP_REMOVED lines=8> */
[-C--:B---3--:R-:W-:Y:S02]  /*61b0*/  SHF.L.U32 R10, R11, R26.reuse, RZ ;  /* 0x0000001a0b0a7219 */ /* 0x088fe400000006ff */
[--C-:B------:R-:W-:Y:S02]  /*61c0*/  SHF.R.U64 R24, R22, R26, R7.reuse ;  /* 0x0000001a16187219 */ /* 0x100fe40000001207 */
[----:B------:R-:W-:Y:S02]  /*61d0*/  LOP3.LUT R33, RZ, R10, RZ, 0x33, !PT ;  /* 0x0000000aff217212 */ /* 0x000fe400078e33ff */
[----:B------:R-:W-:Y:S01]  /*61e0*/  SHF.R.U32.HI R11, RZ, R26, R7 ;  /* 0x0000001aff0b7219 */ /* 0x000fe20000011607 */
[----:B------:R-:W3:Y:S01]  /*61f0*/  LDC R30, c[0x0][0x610] ;  /* 0x00018400ff1e7b82 */ /* 0x000ee20000000800 */
[----:B------:R-:W-:Y:S01]  /*6200*/  IMAD.MOV.U32 R10, RZ, RZ, R24 ;  /* 0x000000ffff0a7224 */ /* 0x000fe200078e0018 */
[----:B------:R-:W-:Y:S06]  /*6210*/  @!P0 BRA `(.L_x_120) ;  /* 0x0000000000288947 */ /* 0x000fec0003800000 */
        /* <DEDUP_REMOVED lines=10> */
.L_x_120:
[----:B------:R-:W-:Y:S02]  /*62c0*/  ISETP.NE.AND P0, PT, R2, 0x1, PT ;  /* 0x000000010200780c */ /* 0x000fe40003f05270 */
[----:B-1----:R-:W-:Y:S01]  /*62d0*/  SHF.R.U64 R8, R10, R8, R11 ;  /* 0x000000080a087219 */ /* 0x002fe2000000120b */
[----:B0-----:R-:W-:Y:S01]  /*62e0*/  VIADD R11, R25, 0xffffffff ;  /* 0xffffffff190b7836 */ /* 0x001fe20000000000 */
[----:B------:R-:W-:Y:S02]  /*62f0*/  SHF.L.U32 R31, R31, R26, RZ ;  /* 0x0000001a1f1f7219 */ /* 0x000fe400000006ff */
[----:B------:R-:W-:Y:S01]  /*6300*/  LOP3.LUT R5, R22, R33, RZ, 0xc0, !PT ;  /* 0x0000002116057212 */ /* 0x000fe200078ec0ff */
[----:B------:R-:W-:-:S04]  /*6310*/  IMAD.MOV R7, RZ, RZ, -R8 ;  /* 0x000000ffff077224 */ /* 0x000fc800078e0a08 */
[----:B------:R-:W-:Y:S02]  /*6320*/  IMAD R5, R31, R8, R5 ;  /* 0x000000081f057224 */ /* 0x000fe400078e0205 */
[----:B------:R-:W-:Y:S01]  /*6330*/  @P0 IMAD R6, R9, R23, R4 ;  /* 0x0000001709060224 */ /* 0x000fe200078e0204 */
[----:B------:R-:W-:Y:S01]  /*6340*/  LOP3.LUT R9, R20, R11, RZ, 0xc0, !PT ;  /* 0x0000000b14097212 */ /* 0x000fe200078ec0ff */
[----:B--2---:R-:W-:Y:S02]  /*6350*/  IMAD R4, R7, R27, R24 ;  /* 0x0000001b07047224 */ /* 0x004fe400078e0218 */
[----:B---3--:R-:W-:Y:S02]  /*6360*/  IMAD R6, R5, R30, R6 ;  /* 0x0000001e05067224 */ /* 0x008fe400078e0206 */
[----:B------:R-:W-:Y:S02]  /*6370*/  IMAD R5, R4, R25, R9 ;  /* 0x0000001904057224 */ /* 0x000fe400078e0209 */
[----:B------:R-:W-:-:S02]  /*6380*/  IMAD.MOV.U32 R8, RZ, RZ, 0x1 ;  /* 0x00000001ff087424 */ /* 0x000fc400078e00ff */
[----:B------:R-:W-:Y:S01]  /*6390*/  IMAD.MOV.U32 R7, RZ, RZ, R21 ;  /* 0x000000ffff077224 */ /* 0x000fe200078e0015 */
[----:B------:R-:W-:Y:S02]  /*63a0*/  SEL R19, R5, R6, !P0 ;  /* 0x0000000605137207 */ /* 0x000fe40004000000 */
[----:B------:R-:W-:-:S07]  /*63b0*/  SEL R20, R6, R5, !P0 ;  /* 0x0000000506147207 */ /* 0x000fce0004000000 */
.L_x_118:
[----:B------:R-:W-:-:S08]  /*63c0*/  NOP ;  /* 0x0000000000007918 */ /* 0x000fd00000000000 */
[----:B------:R-:W0:-:S00]  /*63d0*/  USETMAXREG.DEALLOC.CTAPOOL 0x28 ;  /* 0x00000028000079c8 */ /* 0x000e0000080e0500 */
[----:B0-----:R-:W-:-:S13]  /*63e0*/  ISETP.NE.AND P0, PT, R3, RZ, PT ;  /* 0x000000ff0300720c */ /* 0x001fda0003f05270 */
[----:B------:R-:W-:Y:S05]  /*63f0*/  @P0 EXIT ;  /* 0x000000000000094d */ /* 0x000fea0003800000 */
[----:B------:R-:W-:Y:S01]  /*6400*/  LOP3.LUT P0, RZ, R8, 0xff, RZ, 0xc0, !PT ;  /* 0x000000ff08ff7812 */ /* 0x000fe2000780c0ff */
[----:B------:R-:W-:Y:S02]  /*6410*/  IMAD.MOV.U32 R3, RZ, RZ, 0x1 ;  /* 0x00000001ff037424 */ /* 0x000fe400078e00ff */
[----:B------:R-:W-:-:S10]  /*6420*/  IMAD.MOV.U32 R8, RZ, RZ, RZ ;  /* 0x000000ffff087224 */ /* 0x000fd400078e00ff */
[----:B------:R-:W-:Y:S05]  /*6430*/  @!P0 BRA `(.L_x_121) ;  /* 0x0000000c00248947 */ /* 0x000fea0003800000 */
[----:B------:R-:W0:Y:S01]  /*6440*/  LDC R3, c[0x0][0x28c] ;  /* 0x0000a300ff037b82 */ /* 0x000e220000000800 */
[----:B------:R-:W1:Y:S01]  /*6450*/  S2R R10, SR_CgaCtaId ;  /* 0x00000000000a7919 */ /* 0x000e620000008800 */
[----:B------:R-:W-:Y:S01]  /*6460*/  ULDC UR5, c[0x0][0x658] ;  /* 0x0001960000057ab9 */ /* 0x000fe20000000800 */
[----:B------:R-:W-:Y:S01]  /*6470*/  UMOV UR6, 0xffffffff ;  /* 0xffffffff00067882 */ /* 0x000fe20000000000 */
[----:B------:R-:W-:Y:S01]  /*6480*/  BSSY B0, `(.L_x_121) ;  /* 0x00000c4000007945 */ /* 0x000fe20003800000 */
[----:B------:R-:W-:Y:S01]  /*6490*/  USHF.L.U32 UR6, UR6, UR5, URZ ;  /* 0x0000000506067299 */ /* 0x000fe2000800063f */
[----:B------:R-:W-:Y:S01]  /*64a0*/  IMAD.MOV.U32 R11, RZ, RZ, 0x1 ;  /* 0x00000001ff0b7424 */ /* 0x000fe200078e00ff */
[----:B------:R-:W-:Y:S01]  /*64b0*/  LOP3.LUT R13, R18, 0x2, RZ, 0xfc, !PT ;  /* 0x00000002120d7812 */ /* 0x000fe200078efcff */
[----:B------:R-:W-:Y:S01]  /*64c0*/  IMAD.MOV.U32 R8, RZ, RZ, RZ ;  /* 0x000000ffff087224 */ /* 0x000fe200078e00ff */
[----:B------:R-:W-:Y:S01]  /*64d0*/  ULDC UR4, c[0x0][0x600] ;  /* 0x0001800000047ab9 */ /* 0x000fe20000000800 */
[----:B------:R-:W-:Y:S01]  /*64e0*/  UMOV UR7, 0x1 ;  /* 0x0000000100077882 */ /* 0x000fe20000000000 */
[----:B------:R-:W-:-:S02]  /*64f0*/  UIADD3 UR15, UR4, -0x1, URZ ;  /* 0xffffffff040f7890 */ /* 0x000fc4000fffe03f */
[----:B------:R-:W-:Y:S02]  /*6500*/  USHF.L.U32 UR17, UR7, UR5, URZ ;  /* 0x0000000507117299 */ /* 0x000fe4000800063f */
[----:B------:R-:W-:Y:S01]  /*6510*/  ULOP3.LUT UR16, URZ, UR6, URZ, 0x33, !UPT ;  /* 0x000000063f107292 */ /* 0x000fe2000f8e333f */
[----:B------:R-:W-:Y:S01]  /*6520*/  ULDC.64 UR20, c[0x0][0x198] ;  /* 0x0000660000147ab9 */ /* 0x000fe20000000a00 */
[----:B0-----:R-:W-:-:S05]  /*6530*/  VIADD R3, R3, 0x3f ;  /* 0x0000003f03037836 */ /* 0x001fca0000000000 */
[----:B------:R-:W-:-:S04]  /*6540*/  SHF.R.S32.HI R4, RZ, 0x1f, R3 ;  /* 0x0000001fff047819 */ /* 0x000fc80000011403 */
[----:B------:R-:W-:Y:S01]  /*6550*/  LEA.HI R4, R4, R3, RZ, 0x6 ;  /* 0x0000000304047211 */ /* 0x000fe200078f30ff */
[----:B------:R-:W-:Y:S01]  /*6560*/  IMAD.MOV.U32 R3, RZ, RZ, 0x1 ;  /* 0x00000001ff037424 */ /* 0x000fe200078e00ff */
[----:B-1----:R-:W-:Y:S02]  /*6570*/  LOP3.LUT R10, R10, 0x1, RZ, 0xc0, !PT ;  /* 0x000000010a0a7812 */ /* 0x002fe400078ec0ff */
[----:B------:R-:W-:-:S05]  /*6580*/  SHF.R.S32.HI R9, RZ, 0x6, R4 ;  /* 0x00000006ff097819 */ /* 0x000fca0000011404 */
[----:B------:R-:W-:-:S07]  /*6590*/  VIADD R12, R9, 0x1 ;  /* 0x00000001090c7836 */ /* 0x000fce0000000000 */
.L_x_132:
[----:B------:R-:W-:-:S03]  /*65a0*/  UMOV UR4, 0xffffffff ;  /* 0xffffffff00047882 */ /* 0x000fc60000000000 */
[----:B------:R-:W-:Y:S05]  /*65b0*/  BRA.DIV UR4, `(.L_x_122) ;  /* 0x0000001204407947 */ /* 0x000fea000b800000 */
[----:B------:R-:W-:-:S13]  /*65c0*/  ELECT P6, URZ, PT ;  /* 0x00000000003f782f */ /* 0x000fda00038c0000 */
.L_x_147:
[----:B------:R-:W0:Y:S01]  /*65d0*/  LDC R4, c[0x0][0x28c] ;  /* 0x0000a300ff047b82 */ /* 0x000e220000000800 */
[----:B------:R-:W-:Y:S01]  /*65e0*/  BSSY B1, `(.L_x_123) ;  /* 0x000003a000017945 */ /* 0x000fe20003800000 */
[----:B0-----:R-:W-:-:S13]  /*65f0*/  ISETP.LT.OR P6, PT, R4, 0x1, !P6 ;  /* 0x000000010400780c */ /* 0x001fda00077c1670 */
[----:B------:R-:W-:Y:S05]  /*6600*/  @P6 BRA `(.L_x_124) ;  /* 0x0000000000dc6947 */ /* 0x000fea0003800000 */
[----:B------:R-:W-:Y:S02]  /*6610*/  IMAD R19, R19, 0x2, R10 ;  /* 0x0000000213137824 */ /* 0x000fe400078e020a */
[----:B------:R-:W-:Y:S02]  /*6620*/  IMAD.SHL.U32 R20, R20, 0x80, RZ ;  /* 0x0000008014147824 */ /* 0x000fe400078e00ff */
[----:B------:R-:W-:Y:S02]  /*6630*/  IMAD.MOV.U32 R23, RZ, RZ, RZ ;  /* 0x000000ffff177224 */ /* 0x000fe400078e00ff */
[----:B------:R-:W-:Y:S02]  /*6640*/  IMAD.MOV.U32 R4, RZ, RZ, R12 ;  /* 0x000000ffff047224 */ /* 0x000fe400078e000c */
[----:B------:R-:W-:Y:S02]  /*6650*/  IMAD.MOV.U32 R5, RZ, RZ, R3 ;  /* 0x000000ffff057224 */ /* 0x000fe400078e0003 */
[----:B------:R-:W-:-:S02]  /*6660*/  IMAD.MOV.U32 R15, RZ, RZ, R8 ;  /* 0x000000ffff0f7224 */ /* 0x000fc400078e0008 */
[----:B------:R-:W-:-:S07]  /*6670*/  IMAD R19, R19, 0x28, RZ ;  /* 0x0000002813137824 */ /* 0x000fce00078e02ff */
.L_x_127:
[----:B------:R-:W0:Y:S01]  /*6680*/  S2R R21, SR_CgaCtaId ;  /* 0x0000000000157919 */ /* 0x000e220000008800 */
[----:B------:R-:W-:Y:S02]  /*6690*/  MOV R6, 0x400 ;  /* 0x0000040000067802 */ /* 0x000fe40000000f00 */
[----:B------:R-:W-:-:S13]  /*66a0*/  ISETP.NE.AND P1, PT, R0, RZ, PT ;  /* 0x000000ff0000720c */ /* 0x000fda0003f25270 */
[----:B------:R-:W1:Y:S01]  /*66b0*/  @!P1 LDC R14, c[0x0][0x500] ;  /* 0x00014000ff0e9b82 */ /* 0x000e620000000800 */
[----:B0-----:R-:W-:Y:S02]  /*66c0*/  LEA R22, R21, R6, 0x18 ;  /* 0x0000000615167211 */ /* 0x001fe400078ec0ff */
[----:B------:R-:W-:-:S03]  /*66d0*/  SHF.L.U32 R6, R5, 0x1f, RZ ;  /* 0x0000001f05067819 */ /* 0x000fc600000006ff */
[----:B------:R-:W-:-:S04]  /*66e0*/  IMAD R21, R15, 0x8, R22 ;  /* 0x000000080f157824 */ /* 0x000fc800078e0216 */
[----:B------:R-:W0:Y:S02]  /*66f0*/  SYNCS.PHASECHK.TRANS64.TRYWAIT P0, [R21+URZ+0x40], R6 ;  /* 0x00004006150075a7 */ /* 0x000e24000800017f */
[----:B01----:R-:W-:Y:S05]  /*6700*/  @!P0 BRA `(.L_x_125) ;  /* 0x00000010000c8947 */ /* 0x003fea0003800000 */
.L_x_148:
[----:B0-----:R-:W-:Y:S01]  /*6710*/  PRMT R6, R13, 0x9910, RZ ;  /* 0x000099100d067816 */ /* 0x001fe200000000ff */
[----:B------:R0:W-:Y:S03]  /*6720*/  @!P1 SYNCS.ARRIVE.TRANS64 RZ, [R21+URZ], R14 ;  /* 0x0000000e15ff99a7 */ /* 0x0001e6000800003f */
[----:B------:R-:W-:-:S13]  /*6730*/  ISETP.NE.AND P0, PT, R6, 0x2, PT ;  /* 0x000000020600780c */ /* 0x000fda0003f05270 */
[----:B0-----:R-:W-:Y:S05]  /*6740*/  @P0 BRA `(.L_x_126) ;  /* 0x0000000000040947 */ /* 0x001fea0003800000 */
[----:B------:R-:W-:Y:S01]  /*6750*/  BPT.TRAP 0x1 ;  /* 0x000000040000795c */ /* 0x000fe20000300000 */
.L_x_126:
[----:B------:R-:W-:Y:S01]  /*6760*/  IMAD R6, R15, 0x2, R10 ;  /* 0x000000020f067824 */ /* 0x000fe200078e020a */
[----:B------:R-:W-:Y:S01]  /*6770*/  R2UR UR9, R21 ;  /* 0x00000000150972ca */ /* 0x000fe200000e0000 */
[--C-:B------:R-:W-:Y:S01]  /*6780*/  IMAD R14, R15, 0x4000, R22.reuse ;  /* 0x000040000f0e7824 */ /* 0x100fe200078e0216 */
[----:B------:R-:W-:Y:S01]  /*6790*/  UIADD3 UR4, UP0, UR20, 0xf0, URZ ;  /* 0x000000f014047890 */ /* 0x000fe2000ff1e03f */
[----:B------:R-:W-:Y:S01]  /*67a0*/  IMAD R6, R6, 0xa00, RZ ;  /* 0x00000a0006067824 */ /* 0x000fe200078e02ff */
[----:B------:R-:W-:Y:S01]  /*67b0*/  R2UR UR11, R20 ;  /* 0x00000000140b72ca */ /* 0x000fe200000e0000 */
[----:B------:R-:W-:Y:S01]  /*67c0*/  VIADD R4, R4, 0xffffffff ;  /* 0xffffffff04047836 */ /* 0x000fe20000000000 */
[----:B------:R-:W-:Y:S01]  /*67d0*/  R2UR UR5, R14 ;  /* 0x000000000e0572ca */ /* 0x000fe200000e0000 */
[----:B------:R-:W-:Y:S01]  /*67e0*/  IMAD R6, R6, 0x2, R22 ;  /* 0x0000000206067824 */ /* 0x000fe200078e0216 */
[----:B------:R-:W-:Y:S01]  /*67f0*/  R2UR UR10, R23 ;  /* 0x00000000170a72ca */ /* 0x000fe200000e0000 */
[----:B------:R-:W-:Y:S01]  /*6800*/  UIADD3 UR22, UP1, UR20, 0x1f0, URZ ;  /* 0x000001f014167890 */ /* 0x000fe2000ff3e03f */
[----:B------:R-:W-:Y:S01]  /*6810*/  R2UR UR12, R7 ;  /* 0x00000000070c72ca */ /* 0x000fe200000e0000 */
[----:B------:R-:W-:Y:S01]  /*6820*/  VIADD R15, R15, 0x1 ;  /* 0x000000010f0f7836 */ /* 0x000fe20000000000 */
[----:B------:R-:W-:Y:S01]  /*6830*/  R2UR UR8, R6 ;  /* 0x00000000060872ca */ /* 0x000fe200000e0000 */
[----:B------:R-:W-:Y:S01]  /*6840*/  UIADD3.X UR23, URZ, UR21, URZ, UP1, !UPT ;  /* 0x000000153f177290 */ /* 0x000fe20008ffe43f */
[----:B------:R-:W-:Y:S01]  /*6850*/  R2UR UR18, R19 ;  /* 0x00000000131272ca */ /* 0x000fe200000e0000 */
[----:B------:R-:W-:Y:S01]  /*6860*/  UMOV UR6, 0x0 ;  /* 0x0000000000067882 */ /* 0x000fe20000000000 */
[----:B------:R-:W-:Y:S01]  /*6870*/  ISETP.GT.AND P1, PT, R4, 0x1, PT ;  /* 0x000000010400780c */ /* 0x000fe20003f24270 */
[----:B------:R-:W-:Y:S01]  /*6880*/  UMOV UR7, 0x10000000 ;  /* 0x1000000000077882 */ /* 0x000fe20000000000 */
[----:B------:R-:W-:Y:S01]  /*6890*/  ISETP.NE.AND P0, PT, R15, 0x8, PT ;  /* 0x000000080f00780c */ /* 0x000fe20003f05270 */
[----:B------:R-:W-:Y:S01]  /*68a0*/  UIADD3 UR13, UR5, 0x180, URZ ;  /* 0x00000180050d7890 */ /* 0x000fe2000fffe03f */
[----:B------:R-:W-:Y:S01]  /*68b0*/  VIADD R23, R23, 0x40 ;  /* 0x0000004017177836 */ /* 0x000fe20000000000 */
[----:B------:R-:W-:Y:S01]  /*68c0*/  UIADD3.X UR5, URZ, UR21, URZ, UP0, !UPT ;  /* 0x000000153f057290 */ /* 0x000fe200087fe43f */
[----:B------:R-:W-:Y:S01]  /*68d0*/  SEL R6, RZ, 0x1, P0 ;  /* 0x00000001ff067807 */ /* 0x000fe20000000000 */
[----:B------:R-:W-:Y:S01]  /*68e0*/  UMOV UR19, 0x30000 ;  /* 0x0003000000137882 */ /* 0x000fe20000000000 */
[----:B------:R-:W-:Y:S01]  /*68f0*/  SEL R15, R15, RZ, P0 ;  /* 0x000000ff0f0f7207 */ /* 0x000fe20000000000 */
[----:B------:R-:W-:Y:S01]  /*6900*/  UIADD3 UR14, UR8, 0x20180, URZ ;  /* 0x00020180080e7890 */ /* 0x000fe2000fffe03f */
[----:B------:R-:W-:-:S02]  /*6910*/  LOP3.LUT R5, R5, R6, RZ, 0x3c, !PT ;  /* 0x0000000605057212 */ /* 0x000fc400078e3cff */
[----:B------:R-:W-:Y:S02]  /*6920*/  UMOV UR8, UR13 ;  /* 0x0000000d00087c82 */ /* 0x000fe40008000000 */
[----:B------:R0:W-:Y:S02]  /*6930*/  UTMALDG.3D [UR8], [UR4], desc[UR6] ;  /* 0x00000608040075b4 */ /* 0x0001e40008011000 */
[----:B0-----:R-:W-:Y:S01]  /*6940*/  UMOV UR8, UR14 ;  /* 0x0000000e00087c82 */ /* 0x001fe20008000000 */
[----:B------:R-:W-:Y:S02]  /*6950*/  UMOV UR11, UR18 ;  /* 0x00000012000b7c82 */ /* 0x000fe40008000000 */
[----:B------:R0:W-:Y:S02]  /*6960*/  UTMALDG.3D.MULTICAST [UR8], [UR22], UR19, desc[UR6] ;  /* 0x00000608160073b4 */ /* 0x0001e40008011813 */
[----:B0-----:R-:W-:Y:S05]  /*6970*/  @P1 BRA `(.L_x_127) ;  /* 0xfffffffc00401947 */ /* 0x001fea000383ffff */
.L_x_124:
[----:B------:R-:W-:Y:S05]  /*6980*/  BSYNC B1 ;  /* 0x0000000000017941 */ /* 0x000fea0003800000 */
.L_x_123:
[----:B------:R-:W-:Y:S01]  /*6990*/  LOP3.LUT P1, RZ, R11, 0xff, RZ, 0xc0, !PT ;  /* 0x000000ff0bff7812 */ /* 0x000fe2000782c0ff */
[----:B------:R-:W-:Y:S01]  /*69a0*/  IMAD.IADD R8, R9, 0x1, R8 ;  /* 0x0000000109087824 */ /* 0x000fe200078e0208 */
[----:B------:R-:W-:Y:S01]  /*69b0*/  IADD3 R16, P2, R16, UR36, RZ ;  /* 0x0000002410107c10 */ /* 0x000fe2000ff5e0ff */
[----:B------:R-:W-:Y:S01]  /*69c0*/  ULDC.64 UR4, c[0x0][0x650] ;  /* 0x0001940000047ab9 */ /* 0x000fe20000000a00 */
[----:B------:R-:W-:Y:S01]  /*69d0*/  BSSY B1, `(.L_x_128) ;  /* 0x000006c000017945 */ /* 0x000fe20003800000 */
[----:B------:R-:W-:Y:S01]  /*69e0*/  IMAD.MOV.U32 R20, RZ, RZ, -0x1 ;  /* 0xffffffffff147424 */ /* 0x000fe200078e00ff */
[----:B------:R-:W-:Y:S01]  /*69f0*/  SHF.R.U32.HI R4, RZ, 0x3, R8 ;  /* 0x00000003ff047819 */ /* 0x000fe20000011608 */
[----:B------:R-:W-:Y:S01]  /*6a00*/  IMAD.MOV.U32 R19, RZ, RZ, -0x1 ;  /* 0xffffffffff137424 */ /* 0x000fe200078e00ff */
[----:B------:R-:W-:Y:S01]  /*6a10*/  ISETP.GT.U32.AND P0, PT, R8, 0x7, PT ;  /* 0x000000070800780c */ /* 0x000fe20003f04070 */
[----:B------:R-:W-:Y:S01]  /*6a20*/  IMAD.MOV.U32 R7, RZ, RZ, -0x1 ;  /* 0xffffffffff077424 */ /* 0x000fe200078e00ff */
[----:B------:R-:W-:-:S02]  /*6a30*/  LOP3.LUT R4, R4, 0x1, RZ, 0xc0, !PT ;  /* 0x0000000104047812 */ /* 0x000fc400078ec0ff */
[----:B------:R-:W-:Y:S01]  /*6a40*/  ISETP.LT.U32.AND P0, PT, R9, 0x8, P0 ;  /* 0x000000080900780c */ /* 0x000fe20000701070 */
[----:B------:R-:W0:Y:S01]  /*6a50*/  @P1 S2R R6, SR_CgaCtaId ;  /* 0x0000000000061919 */ /* 0x000e220000008800 */
[----:B------:R-:W-:Y:S02]  /*6a60*/  @P1 MOV R5, 0x400 ;  /* 0x0000040000051802 */ /* 0x000fe40000000f00 */
[----:B------:R-:W-:Y:S02]  /*6a70*/  IADD3.X R17, R17, UR42, RZ, P2, !PT ;  /* 0x0000002a11117c10 */ /* 0x000fe400097fe4ff */
[----:B------:R-:W-:Y:S02]  /*6a80*/  ISETP.GE.U32.AND P2, PT, R16, UR4, PT ;  /* 0x0000000410007c0c */ /* 0x000fe4000bf46070 */
[----:B------:R-:W-:Y:S02]  /*6a90*/  LOP3.LUT R8, R8, 0x7, RZ, 0xc0, !PT ;  /* 0x0000000708087812 */ /* 0x000fe400078ec0ff */
[----:B------:R-:W-:-:S02]  /*6aa0*/  PRMT R11, RZ, 0x7610, R11 ;  /* 0x00007610ff0b7816 */ /* 0x000fc4000000000b */
[----:B0-----:R-:W-:-:S04]  /*6ab0*/  @P1 LEA R5, R6, R5, 0x18 ;  /* 0x0000000506051211 */ /* 0x001fc800078ec0ff */
[----:B------:R0:W-:Y:S01]  /*6ac0*/  @P1 SYNCS.ARRIVE.TRANS64.A1T0 RZ, [R5+URZ+0x98], RZ ;  /* 0x000098ff05ff19a7 */ /* 0x0001e2000810003f */
[----:B------:R-:W-:Y:S02]  /*6ad0*/  ISETP.NE.U32.AND P1, PT, R4, 0x1, PT ;  /* 0x000000010400780c */ /* 0x000fe40003f25070 */
[----:B------:R-:W-:Y:S02]  /*6ae0*/  SEL R4, RZ, 0x1, !P0 ;  /* 0x00000001ff047807 */ /* 0x000fe40004000000 */
[----:B------:R-:W-:Y:S02]  /*6af0*/  ISETP.GE.U32.AND.EX P0, PT, R17, UR5, PT, P2 ;  /* 0x0000000511007c0c */ /* 0x000fe4000bf06120 */
[----:B------:R-:W-:-:S04]  /*6b00*/  ISETP.GT.U32.AND P1, PT, R9, 0x7, !P1 ;  /* 0x000000070900780c */ /* 0x000fc80004f24070 */
[----:B0-----:R-:W-:-:S04]  /*6b10*/  SEL R5, RZ, 0x1, !P1 ;  /* 0x00000001ff057807 */ /* 0x001fc80004800000 */
[--C-:B------:R-:W-:Y:S02]  /*6b20*/  LOP3.LUT R3, R5, R3, R4.reuse, 0x96, !PT ;  /* 0x0000000305037212 */ /* 0x100fe400078e9604 */
[----:B------:R-:W-:Y:S01]  /*6b30*/  PRMT R4, RZ, 0x7610, R4 ;  /* 0x00007610ff047816 */ /* 0x000fe20000000004 */
[----:B------:R-:W-:Y:S06]  /*6b40*/  @P0 BRA `(.L_x_129) ;  /* 0x0000000400500947 */ /* 0x000fec0003800000 */
[----:B------:R-:W0:Y:S01]  /*6b50*/  S2R R19, SR_CTAID.X ;  /* 0x0000000000137919 */ /* 0x000e220000002500 */
[----:B------:R-:W-:Y:S01]  /*6b60*/  ULDC.64 UR4, c[0x0][0x628] ;  /* 0x00018a0000047ab9 */ /* 0x000fe20000000a00 */
[----:B------:R-:W1:Y:S01]  /*6b70*/  LDC R20, c[0x0][0x144] ;  /* 0x00005100ff147b82 */ /* 0x000e620000000800 */
[----:B------:R-:W-:Y:S01]  /*6b80*/  ISETP.NE.U32.AND P0, PT, RZ, UR4, PT ;  /* 0x00000004ff007c0c */ /* 0x000fe2000bf05070 */
[----:B------:R-:W2:Y:S01]  /*6b90*/  S2R R14, SR_CTAID.Y ;  /* 0x00000000000e7919 */ /* 0x000ea20000002600 */
[----:B------:R-:W-:Y:S01]  /*6ba0*/  ULDC UR7, c[0x0][0x630] ;  /* 0x00018c0000077ab9 */ /* 0x000fe20000000800 */
[----:B------:R-:W-:Y:S01]  /*6bb0*/  ULDC UR8, c[0x0][0x150] ;  /* 0x0000540000087ab9 */ /* 0x000fe20000000800 */
[----:B------:R-:W-:Y:S01]  /*6bc0*/  ISETP.NE.AND.EX P0, PT, RZ, UR5, PT, P0 ;  /* 0x00000005ff007c0c */ /* 0x000fe2000bf05300 */
[----:B------:R-:W-:Y:S02]  /*6bd0*/  IMAD.MOV.U32 R4, RZ, RZ, R16 ;  /* 0x000000ffff047224 */ /* 0x000fe400078e0010 */
[----:B------:R-:W-:Y:S01]  /*6be0*/  IMAD.MOV.U32 R5, RZ, RZ, R17 ;  /* 0x000000ffff057224 */ /* 0x000fe200078e0011 */
[----:B0-----:R-:W-:-:S09]  /*6bf0*/  I2FP.F32.U32 R21, R19 ;  /* 0x0000001300157245 */ /* 0x001fd20000201000 */
[----:B------:R-:W-:Y:S05]  /*6c00*/  @!P0 BRA `(.L_x_130) ;  /* 0x0000000000288947 */ /* 0x000fea0003800000 */
[----:B------:R-:W-:Y:S02]  /*6c10*/  ULDC UR6, c[0x0][0x634] ;  /* 0x00018d0000067ab9 */ /* 0x000fe40000000800 */
[----:B------:R-:W-:-:S05]  /*6c20*/  IADD3 R5, P0, R16, UR6, RZ ;  /* 0x0000000610057c10 */ /* 0x000fca000ff1e0ff */
[----:B------:R-:W-:-:S04]  /*6c30*/  IMAD.X R15, RZ, RZ, R17, P0 ;  /* 0x000000ffff0f7224 */ /* 0x000fc800000e0611 */
[----:B------:R-:W-:-:S04]  /*6c40*/  IMAD.WIDE.U32 R6, R15, UR4, RZ ;  /* 0x000000040f067c25 */ /* 0x000fc8000f8e00ff */
[----:B------:R-:W-:-:S04]  /*6c50*/  IMAD.WIDE.U32 R6, P0, R5, UR5, R6 ;  /* 0x0000000505067c25 */ /* 0x000fc8000f800006 */
[----:B------:R-:W-:-:S04]  /*6c60*/  IMAD.WIDE.U32 R4, R5, UR4, RZ ;  /* 0x0000000405047c25 */ /* 0x000fc8000f8e00ff */
[----:B------:R-:W-:Y:S01]  /*6c70*/  IMAD.MOV.U32 R4, RZ, RZ, R7 ;  /* 0x000000ffff047224 */ /* 0x000fe200078e0007 */
[----:B------:R-:W-:Y:S01]  /*6c80*/  IADD3 RZ, P1, R5, R6, RZ ;  /* 0x0000000605ff7210 */ /* 0x000fe20007f3e0ff */
[----:B------:R-:W-:-:S04]  /*6c90*/  IMAD.X R5, RZ, RZ, RZ, P0 ;  /* 0x000000ffff057224 */ /* 0x000fc800000e06ff */
[----:B------:R-:W-:-:S08]  /*6ca0*/  IMAD.WIDE.U32.X R4, R15, UR5, R4, P1 ;  /* 0x000000050f047c25 */ /* 0x000fd000088e0404 */
.L_x_130:
[----:B------:R-:W-:Y:S01]  /*6cb0*/  FMUL R21, R21, UR8 ;  /* 0x0000000815157c20 */ /* 0x000fe20008400000 */
[--C-:B------:R-:W-:Y:S01]  /*6cc0*/  SHF.R.U64 R15, R4, UR7, R5.reuse ;  /* 0x00000007040f7c19 */ /* 0x100fe20008001205 */
[----:B------:R-:W-:Y:S01]  /*6cd0*/  ULDC.64 UR4, c[0x0][0x620] ;  /* 0x0001880000047ab9 */ /* 0x000fe20000000a00 */
[----:B------:R-:W-:Y:S01]  /*6ce0*/  SHF.R.U32.HI R4, RZ, UR7, R5 ;  /* 0x00000007ff047c19 */ /* 0x000fe20008011605 */
[----:B------:R-:W-:Y:S01]  /*6cf0*/  ULDC.64 UR6, c[0x0][0x640] ;  /* 0x0001900000067ab9 */ /* 0x000fe20000000a00 */
[----:B------:R-:W-:Y:S01]  /*6d00*/  IADD3 R5, P0, RZ, -R15, RZ ;  /* 0x8000000fff057210 */ /* 0x000fe20007f1e0ff */
[----:B------:R-:W0:Y:S04]  /*6d10*/  F2I.U32.TRUNC.NTZ R21, R21 ;  /* 0x0000001500157305 */ /* 0x000e28000020f000 */
[----:B------:R-:W-:Y:S01]  /*6d20*/  IMAD.X R4, RZ, RZ, ~R4, P0 ;  /* 0x000000ffff047224 */ /* 0x000fe200000e0e04 */
[----:B------:R-:W-:-:S03]  /*6d30*/  ISETP.NE.U32.AND P0, PT, RZ, UR6, PT ;  /* 0x00000006ff007c0c */ /* 0x000fc6000bf05070 */
[----:B------:R-:W-:Y:S01]  /*6d40*/  IMAD R4, R4, UR4, RZ ;  /* 0x0000000404047c24 */ /* 0x000fe2000f8e02ff */
[----:B------:R-:W-:-:S03]  /*6d50*/  ISETP.NE.AND.EX P0, PT, RZ, UR7, PT, P0 ;  /* 0x00000007ff007c0c */ /* 0x000fc6000bf05300 */
[C---:B------:R-:W-:Y:S01]  /*6d60*/  IMAD R7, R5.reuse, UR5, R4 ;  /* 0x0000000505077c24 */ /* 0x040fe2000f8e0204 */
[----:B------:R-:W-:Y:S01]  /*6d70*/  ULDC UR5, c[0x0][0x154] ;  /* 0x0000550000057ab9 */ /* 0x000fe20000000800 */
[----:B------:R-:W-:Y:S01]  /*6d80*/  IMAD.WIDE.U32 R4, R5, UR4, R16 ;  /* 0x0000000405047c25 */ /* 0x000fe2000f8e0010 */
[----:B------:R-:W-:-:S03]  /*6d90*/  ULDC UR4, c[0x0][0x618] ;  /* 0x0001860000047ab9 */ /* 0x000fc60000000800 */
[----:B0-----:R-:W-:Y:S02]  /*6da0*/  IMAD.MOV R6, RZ, RZ, -R21 ;  /* 0x000000ffff067224 */ /* 0x001fe400078e0a15 */
[----:B------:R-:W0:Y:S01]  /*6db0*/  LDC R21, c[0x0][0x148] ;  /* 0x00005200ff157b82 */ /* 0x000e220000000800 */
[----:B------:R-:W-:Y:S02]  /*6dc0*/  IMAD.IADD R5, R5, 0x1, R7 ;  /* 0x0000000105057824 */ /* 0x000fe400078e0207 */
[----:B-1----:R-:W-:Y:S01]  /*6dd0*/  IMAD R19, R20, R6, R19 ;  /* 0x0000000614137224 */ /* 0x002fe200078e0213 */
[----:B--2---:R-:W-:Y:S02]  /*6de0*/  I2FP.F32.U32 R6, R14 ;  /* 0x0000000e00067245 */ /* 0x004fe40000201000 */
[--C-:B------:R-:W-:Y:S02]  /*6df0*/  SHF.R.U64 R20, R4, UR4, R5.reuse ;  /* 0x0000000404147c19 */ /* 0x100fe40008001205 */
[----:B------:R-:W-:Y:S01]  /*6e00*/  SHF.R.U32.HI R5, RZ, UR4, R5 ;  /* 0x00000004ff057c19 */ /* 0x000fe20008011605 */
[----:B------:R-:W-:Y:S01]  /*6e10*/  FMUL R6, R6, UR5 ;  /* 0x0000000506067c20 */ /* 0x000fe20008400000 */
[----:B------:R-:W-:-:S02]  /*6e20*/  ULDC UR4, c[0x0][0x608] ;  /* 0x0001820000047ab9 */ /* 0x000fc40000000800 */
[--C-:B------:R-:W-:Y:S01]  /*6e30*/  SHF.R.U64 R23, R20, UR4, R5.reuse ;  /* 0x0000000414177c19 */ /* 0x100fe20008001205 */
[----:B------:R1:W2:Y:S01]  /*6e40*/  F2I.U32.TRUNC.NTZ R24, R6 ;  /* 0x0000000600187305 */ /* 0x0002a2000020f000 */
[----:B------:R-:W-:Y:S01]  /*6e50*/  SHF.R.U32.HI R4, RZ, UR4, R5 ;  /* 0x00000004ff047c19 */ /* 0x000fe20008011605 */
[----:B------:R-:W-:-:S03]  /*6e60*/  ULDC UR4, c[0x0][0x658] ;  /* 0x0001960000047ab9 */ /* 0x000fc60000000800 */
[--C-:B------:R-:W-:Y:S02]  /*6e70*/  SHF.R.U64 R22, R23, UR4, R4.reuse ;  /* 0x0000000417167c19 */ /* 0x100fe40008001204 */
[----:B------:R-:W-:-:S03]  /*6e80*/  SHF.R.U32.HI R25, RZ, UR4, R4 ;  /* 0x00000004ff197c19 */ /* 0x000fc60008011604 */
[----:B------:R-:W-:Y:S02]  /*6e90*/  IMAD.MOV.U32 R4, RZ, RZ, R22 ;  /* 0x000000ffff047224 */ /* 0x000fe400078e0016 */
[----:B------:R-:W-:Y:S01]  /*6ea0*/  IMAD.MOV.U32 R5, RZ, RZ, R25 ;  /* 0x000000ffff057224 */ /* 0x000fe200078e0019 */
[----:B-1----:R-:W-:Y:S06]  /*6eb0*/  @!P0 BRA `(.L_x_131) ;  /* 0x0000000000288947 */ /* 0x002fec0003800000 */
        /* <DEDUP_REMOVED lines=10> */
.L_x_131:
[----:B------:R-:W-:Y:S01]  /*6f60*/  ISETP.NE.AND P0, PT, R2, 0x1, PT ;  /* 0x000000010200780c */ /* 0x000fe20003f05270 */
[----:B------:R-:W-:Y:S01]  /*6f70*/  ULDC UR4, c[0x0][0x648] ;  /* 0x0001920000047ab9 */ /* 0x000fe20000000800 */
[----:B------:R-:W-:Y:S01]  /*6f80*/  LOP3.LUT R23, R23, UR16, RZ, 0xc0, !PT ;  /* 0x0000001017177c12 */ /* 0x000fe2000f8ec0ff */
[----:B--2---:R-:W-:Y:S01]  /*6f90*/  IMAD.MOV R24, RZ, RZ, -R24 ;  /* 0x000000ffff187224 */ /* 0x004fe200078e0a18 */
[----:B------:R-:W-:Y:S01]  /*6fa0*/  SHF.R.U64 R4, R4, UR4, R5 ;  /* 0x0000000404047c19 */ /* 0x000fe20008001205 */
[----:B------:R-:W-:Y:S01]  /*6fb0*/  ULDC UR4, c[0x0][0x638] ;  /* 0x00018e0000047ab9 */ /* 0x000fe20000000800 */
[----:B------:R-:W-:Y:S01]  /*6fc0*/  LOP3.LUT R7, R20, UR15, RZ, 0xc0, !PT ;  /* 0x0000000f14077c12 */ /* 0x000fe2000f8ec0ff */
[----:B------:R-:W-:Y:S02]  /*6fd0*/  ULDC UR5, c[0x0][0x610] ;  /* 0x0001840000057ab9 */ /* 0x000fe40000000800 */
[----:B------:R-:W-:Y:S02]  /*6fe0*/  IMAD.MOV R5, RZ, RZ, -R4 ;  /* 0x000000ffff057224 */ /* 0x000fe400078e0a04 */
[----:B------:R-:W-:-:S02]  /*6ff0*/  IMAD R4, R4, UR17, R23 ;  /* 0x0000001104047c24 */ /* 0x000fc4000f8e0217 */
[----:B0-----:R-:W-:Y:S02]  /*7000*/  @P0 IMAD R19, R21, R24, R14 ;  /* 0x0000001815130224 */ /* 0x001fe400078e020e */
[----:B------:R-:W-:Y:S01]  /*7010*/  IMAD R22, R5, UR4, R22 ;  /* 0x0000000405167c24 */ /* 0x000fe2000f8e0216 */
[----:B------:R-:W-:Y:S01]  /*7020*/  ULDC UR4, c[0x0][0x600] ;  /* 0x0001800000047ab9 */ /* 0x000fe20000000800 */
[----:B------:R-:W-:Y:S02]  /*7030*/  IMAD R20, R4, UR5, R19 ;  /* 0x0000000504147c24 */ /* 0x000fe4000f8e0213 */
[----:B------:R-:W-:Y:S02]  /*7040*/  IMAD R5, R22, UR4, R7 ;  /* 0x0000000416057c24 */ /* 0x000fe4000f8e0207 */
[----:B------:R-:W-:Y:S02]  /*7050*/  IMAD.MOV.U32 R4, RZ, RZ, 0x1 ;  /* 0x00000001ff047424 */ /* 0x000fe400078e00ff */
[----:B------:R-:W-:Y:S01]  /*7060*/  IMAD.MOV.U32 R7, RZ, RZ, R15 ;  /* 0x000000ffff077224 */ /* 0x000fe200078e000f */
[----:B------:R-:W-:-:S02]  /*7070*/  SEL R19, R5, R20, !P0 ;  /* 0x0000001405137207 */ /* 0x000fc40004000000 */
[----:B------:R-:W-:-:S07]  /*7080*/  SEL R20, R20, R5, !P0 ;  /* 0x0000000514147207 */ /* 0x000fce0004000000 */
.L_x_129:
[----:B------:R-:W-:Y:S05]  /*7090*/  BSYNC B1 ;  /* 0x0000000000017941 */ /* 0x000fea0003800000 */
.L_x_128:
[----:B------:R-:W-:-:S13]  /*70a0*/  LOP3.LUT P0, RZ, R4, 0xff, RZ, 0xc0, !PT ;  /* 0x000000ff04ff7812 */ /* 0x000fda000780c0ff */
[----:B------:R-:W-:Y:S05]  /*70b0*/  @P0 BRA `(.L_x_132) ;  /* 0xfffffff400380947 */ /* 0x000fea000383ffff */
[----:B------:R-:W-:Y:S05]  /*70c0*/  BSYNC B0 ;  /* 0x0000000000007941 */ /* 0x000fea0003800000 */
.L_x_121:
[----:B------:R-:W-:-:S03]  /*70d0*/  UMOV UR4, 0xffffffff ;  /* 0xffffffff00047882 */ /* 0x000fc60000000000 */
[----:B------:R-:W-:Y:S05]  /*70e0*/  BRA.DIV UR4, `(.L_x_133) ;  /* 0x0000000604a87947 */ /* 0x000fea000b800000 */
[----:B------:R-:W-:-:S13]  /*70f0*/  ELECT P6, URZ, PT ;  /* 0x00000000003f782f */ /* 0x000fda00038c0000 */
.L_x_151:
[----:B------:R-:W-:Y:S04]  /*7100*/  BSSY B0, `(.L_x_134) ;  /* 0x000004f000007945 */ /* 0x000fe80003800000 */
[----:B------:R-:W-:Y:S05]  /*7110*/  @!P6 BRA `(.L_x_135) ;  /* 0x000000040034e947 */ /* 0x000fea0003800000 */
[----:B------:R-:W-:-:S04]  /*7120*/  LOP3.LUT R18, R18, 0x2, RZ, 0xfc, !PT ;  /* 0x0000000212127812 */ /* 0x000fc800078efcff */
[----:B------:R-:W-:-:S13]  /*7130*/  ISETP.NE.AND P0, PT, R18, 0x3, PT ;  /* 0x000000031200780c */ /* 0x000fda0003f05270 */
[----:B------:R-:W-:Y:S05]  /*7140*/  @!P0 BRA `(.L_x_136) ;  /* 0x0000000000048947 */ /* 0x000fea0003800000 */
[----:B------:R-:W-:Y:S01]  /*7150*/  BPT.TRAP 0x1 ;  /* 0x000000040000795c */ /* 0x000fe20000300000 */
.L_x_136:
[----:B------:R-:W0:Y:S01]  /*7160*/  S2R R5, SR_CgaCtaId ;  /* 0x0000000000057919 */ /* 0x000e220000008800 */
[----:B------:R-:W-:Y:S02]  /*7170*/  MOV R0, 0x400 ;  /* 0x0000040000007802 */ /* 0x000fe40000000f00 */
[----:B------:R-:W-:Y:S02]  /*7180*/  SHF.L.U32 R2, R3, 0x1f, RZ ;  /* 0x0000001f03027819 */ /* 0x000fe400000006ff */
[----:B0-----:R-:W-:-:S05]  /*7190*/  LEA R5, R5, R0, 0x18 ;  /* 0x0000000005057211 */ /* 0x001fca00078ec0ff */
[----:B------:R-:W-:-:S04]  /*71a0*/  VIADD R5, R5, 0x40 ;  /* 0x0000004005057836 */ /* 0x000fc80000000000 */
[C---:B------:R-:W-:Y:S02]  /*71b0*/  IMAD R7, R8.reuse, 0x8, R5 ;  /* 0x0000000808077824 */ /* 0x040fe400078e0205 */
[----:B------:R-:W-:Y:S02]  /*71c0*/  VIADD R8, R8, 0x1 ;  /* 0x0000000108087836 */ /* 0x000fe40000000000 */
[----:B------:R-:W0:Y:S03]  /*71d0*/  SYNCS.PHASECHK.TRANS64.TRYWAIT P0, [R7+URZ], R2 ;  /* 0x00000002070075a7 */ /* 0x000e26000800017f */
[----:B------:R-:W-:-:S04]  /*71e0*/  ISETP.NE.AND P1, PT, R8, 0x8, PT ;  /* 0x000000080800780c */ /* 0x000fc80003f25270 */
[----:B------:R-:W-:Y:S02]  /*71f0*/  SEL R0, RZ, 0x1, P1 ;  /* 0x00000001ff007807 */ /* 0x000fe40000800000 */
[----:B------:R-:W-:Y:S02]  /*7200*/  SEL R8, R8, RZ, P1 ;  /* 0x000000ff08087207 */ /* 0x000fe40000800000 */
[----:B------:R-:W-:-:S03]  /*7210*/  LOP3.LUT R9, R3, R0, RZ, 0x3c, !PT ;  /* 0x0000000003097212 */ /* 0x000fc600078e3cff */
[----:B------:R-:W-:Y:S01]  /*7220*/  IMAD R6, R8, 0x8, R5 ;  /* 0x0000000808067824 */ /* 0x000fe200078e0205 */
[----:B------:R-:W-:Y:S01]  /*7230*/  SHF.L.U32 R3, R9, 0x1f, RZ ;  /* 0x0000001f09037819 */ /* 0x000fe200000006ff */
[----:B0-----:R-:W-:Y:S06]  /*7240*/  @!P0 BRA `(.L_x_137) ;  /* 0x0000000400708947 */ /* 0x001fec0003800000 */
.L_x_152:
[----:B------:R-:W1:Y:S01]  /*7250*/  SYNCS.PHASECHK.TRANS64.TRYWAIT P0, [R6+URZ], R3 ;  /* 0x00000003060075a7 */ /* 0x000e62000800017f */
[----:B------:R-:W-:-:S05]  /*7260*/  VIADD R0, R8, 0x1 ;  /* 0x0000000108007836 */ /* 0x000fca0000000000 */
[----:B------:R-:W-:-:S04]  /*7270*/  ISETP.NE.AND P1, PT, R0, 0x8, PT ;  /* 0x000000080000780c */ /* 0x000fc80003f25270 */
[----:B0-----:R-:W-:Y:S02]  /*7280*/  SEL R2, RZ, 0x1, P1 ;  /* 0x00000001ff027807 */ /* 0x001fe40000800000 */
[----:B------:R-:W-:Y:S02]  /*7290*/  SEL R0, R0, RZ, P1 ;  /* 0x000000ff00007207 */ /* 0x000fe40000800000 */
[----:B------:R-:W-:-:S03]  /*72a0*/  LOP3.LUT R9, R9, R2, RZ, 0x3c, !PT ;  /* 0x0000000209097212 */ /* 0x000fc600078e3cff */
[----:B------:R-:W-:Y:S01]  /*72b0*/  IMAD R7, R0, 0x8, R5 ;  /* 0x0000000800077824 */ /* 0x000fe200078e0205 */
[----:B------:R-:W-:Y:S01]  /*72c0*/  SHF.L.U32 R4, R9, 0x1f, RZ ;  /* 0x0000001f09047819 */ /* 0x000fe200000006ff */
[----:B-1----:R-:W-:Y:S06]  /*72d0*/  @!P0 BRA `(.L_x_138) ;  /* 0x0000000400608947 */ /* 0x002fec0003800000 */
.L_x_153:
[----:B------:R-:W1:Y:S01]  /*72e0*/  SYNCS.PHASECHK.TRANS64.TRYWAIT P0, [R7+URZ], R4 ;  /* 0x00000004070075a7 */ /* 0x000e62000800017f */
[----:B------:R-:W-:-:S05]  /*72f0*/  VIADD R0, R0, 0x1 ;  /* 0x0000000100007836 */ /* 0x000fca0000000000 */
[----:B------:R-:W-:-:S04]  /*7300*/  ISETP.NE.AND P1, PT, R0, 0x8, PT ;  /* 0x000000080000780c */ /* 0x000fc80003f25270 */
[----:B------:R-:W-:Y:S02]  /*7310*/  SEL R2, RZ, 0x1, P1 ;  /* 0x00000001ff027807 */ /* 0x000fe40000800000 */
[----:B------:R-:W-:Y:S02]  /*7320*/  SEL R0, R0, RZ, P1 ;  /* 0x000000ff00007207 */ /* 0x000fe40000800000 */
[----:B------:R-:W-:-:S03]  /*7330*/  LOP3.LUT R9, R9, R2, RZ, 0x3c, !PT ;  /* 0x0000000209097212 */ /* 0x000fc600078e3cff */
[----:B0-----:R-:W-:Y:S01]  /*7340*/  IMAD R6, R0, 0x8, R5 ;  /* 0x0000000800067824 */ /* 0x001fe200078e0205 */
[----:B------:R-:W-:Y:S01]  /*7350*/  SHF.L.U32 R3, R9, 0x1f, RZ ;  /* 0x0000001f09037819 */ /* 0x000fe200000006ff */
[----:B-1----:R-:W-:Y:S06]  /*7360*/  @!P0 BRA `(.L_x_139) ;  /* 0x0000000400508947 */ /* 0x002fec0003800000 */
.L_x_154:
        /* <DEDUP_REMOVED lines=9> */
.L_x_155:
        /* <DEDUP_REMOVED lines=9> */
.L_x_156:
        /* <DEDUP_REMOVED lines=9> */
.L_x_157:
[----:B------:R-:W1:Y:S01]  /*7520*/  SYNCS.PHASECHK.TRANS64.TRYWAIT P0, [R7+URZ], R4 ;  /* 0x00000004070075a7 */ /* 0x000e62000800017f */
[----:B------:R-:W-:-:S05]  /*7530*/  VIADD R0, R0, 0x1 ;  /* 0x0000000100007836 */ /* 0x000fca0000000000 */
[----:B------:R-:W-:-:S04]  /*7540*/  ISETP.NE.AND P1, PT, R0, 0x8, PT ;  /* 0x000000080000780c */ /* 0x000fc80003f25270 */
[----:B------:R-:W-:Y:S02]  /*7550*/  SEL R2, RZ, 0x1, P1 ;  /* 0x00000001ff027807 */ /* 0x000fe40000800000 */
[----:B------:R-:W-:Y:S02]  /*7560*/  SEL R0, R0, RZ, P1 ;  /* 0x000000ff00007207 */ /* 0x000fe40000800000 */
[----:B------:R-:W-:Y:S01]  /*7570*/  LOP3.LUT R2, R9, R2, RZ, 0x3c, !PT ;  /* 0x0000000209027212 */ /* 0x000fe200078e3cff */
[----:B-1----:R-:W-:Y:S06]  /*7580*/  @!P0 BRA `(.L_x_143) ;  /* 0x0000000400188947 */ /* 0x002fec0003800000 */
.L_x_158:
[----:B------:R-:W-:Y:S01]  /*7590*/  IMAD R5, R0, 0x8, R5 ;  /* 0x0000000800057824 */ /* 0x000fe200078e0205 */
[----:B------:R-:W-:-:S07]  /*75a0*/  SHF.L.U32 R0, R2, 0x1f, RZ ;  /* 0x0000001f02007819 */ /* 0x000fce00000006ff */
.L_x_144:
[----:B--2---:R2:W3:Y:S02]  /*75b0*/  SYNCS.PHASECHK.TRANS64.TRYWAIT P0, [R5+URZ], R0 ;  /* 0x00000000050075a7 */ /* 0x0044e4000800017f */
[----:B---3--:R-:W-:Y:S05]  /*75c0*/  @!P0 NANOSLEEP.SYNCS 0x989680 ;  /* 0x009896800000895d */ /* 0x008fea0003900000 */
[----:B------:R-:W3:Y:S02]  /*75d0*/  @!P0 SYNCS.PHASECHK.TRANS64 P0, [R5+URZ], R0 ;  /* 0x00000000050085a7 */ /* 0x000ee4000800007f */
[----:B---3--:R-:W-:Y:S05]  /*75e0*/  @!P0 BRA `(.L_x_144) ;  /* 0xfffffffc00f08947 */ /* 0x008fea000383ffff */
.L_x_135:
[----:B------:R-:W-:Y:S05]  /*75f0*/  BSYNC B0 ;  /* 0x0000000000007941 */ /* 0x000fea0003800000 */
.L_x_134:
[----:B------:R-:W-:Y:S05]  /*7600*/  EXIT ;  /* 0x000000000000794d */ /* 0x000fea0003800000 */
.L_x_22:
[----:B-1----:R1:W2:Y:S02]  /*7610*/  SYNCS.PHASECHK.TRANS64.TRYWAIT P1, [R3+URZ], R0 ;  /* 0x00000000030075a7 */ /* 0x0022a4000802017f */
[----:B--2---:R-:W-:Y:S05]  /*7620*/  @!P1 NANOSLEEP.SYNCS 0x989680 ;  /* 0x009896800000995d */ /* 0x004fea0003900000 */
[----:B------:R-:W2:Y:S02]  /*7630*/  @!P1 SYNCS.PHASECHK.TRANS64 P1, [R3+URZ], R0 ;  /* 0x00000000030095a7 */ /* 0x000ea4000802007f */
[----:B--2---:R-:W-:Y:S05]  /*7640*/  @!P1 BRA `(.L_x_22) ;  /* 0xfffffffc00f09947 */ /* 0x004fea000383ffff */
[----:B------:R-:W-:Y:S05]  /*7650*/  BRA `(.L_x_21) ;  /* 0xffffffa000687947 */ /* 0x000fea000383ffff */
.L_x_27:
[----:B-1----:R-:W-:-:S04]  /*7660*/  IMAD.U32 R5, RZ, RZ, UR7 ;  /* 0x00000007ff057e24 */ /* 0x002fc8000f8e00ff */
[----:B------:R1:W2:Y:S03]  /*7670*/  SYNCS.PHASECHK.TRANS64.TRYWAIT P1, [R5+URZ], R4 ;  /* 0x00000004050075a7 */ /* 0x0002a6000802017f */
[----:B--2---:R-:W-:Y:S05]  /*7680*/  @!P1 NANOSLEEP.SYNCS 0x989680 ;  /* 0x009896800000995d */ /* 0x004fea0003900000 */
[----:B------:R-:W2:Y:S02]  /*7690*/  @!P1 SYNCS.PHASECHK.TRANS64 P1, [R5+URZ], R4 ;  /* 0x00000004050095a7 */ /* 0x000ea4000802007f */
[----:B--2---:R-:W-:Y:S05]  /*76a0*/  @!P1 BRA `(.L_x_27) ;  /* 0xfffffffc00ec9947 */ /* 0x004fea000383ffff */
[----:B------:R-:W-:Y:S05]  /*76b0*/  BRA `(.L_x_26) ;  /* 0xffffffa800d47947 */ /* 0x000fea000383ffff */
.L_x_122:
[----:B------:R-:W-:Y:S01]  /*76c0*/  BSSY B1, `(.L_x_145) ;  /* 0x0000006000017945 */ /* 0x000fe20003800000 */
[----:B------:R-:W-:-:S07]  /*76d0*/  IMAD.MOV.U32 R15, RZ, RZ, -0x1 ;  /* 0xffffffffff0f7424 */ /* 0x000fce00078e00ff */
[----:B------:R-:W-:Y:S05]  /*76e0*/  WARPSYNC.COLLECTIVE R15, `(.L_x_146) ;  /* 0x000000000f0c7348 */ /* 0x000fea0003c00000 */
[----:B------:R-:W-:Y:S02]  /*76f0*/  ELECT P6, UR62, PT ;  /* 0x00000000003e782f */ /* 0x000fe400038c0000 */
[----:B------:R-:W-:Y:S01]  /*7700*/  MOV R14, UR62 ;  /* 0x0000003e000e7c02 */ /* 0x000fe20008000f00 */
[----:B------:R-:W-:Y:S10]  /*7710*/  ENDCOLLECTIVE ;  /* 0x000000000000791b */ /* 0x000ff40003800000 */
.L_x_146:
[----:B------:R-:W-:Y:S05]  /*7720*/  BSYNC B1 ;  /* 0x0000000000017941 */ /* 0x000fea0003800000 */
.L_x_145:
[----:B------:R-:W-:Y:S05]  /*7730*/  BRA `(.L_x_147) ;  /* 0xffffffec00a47947 */ /* 0x000fea000383ffff */
.L_x_125:
[----:B0-----:R0:W1:Y:S02]  /*7740*/  SYNCS.PHASECHK.TRANS64.TRYWAIT P0, [R21+URZ+0x40], R6 ;  /* 0x00004006150075a7 */ /* 0x001064000800017f */
[----:B-1----:R-:W-:Y:S05]  /*7750*/  @!P0 NANOSLEEP.SYNCS 0x989680 ;  /* 0x009896800000895d */ /* 0x002fea0003900000 */
[----:B------:R-:W1:Y:S02]  /*7760*/  @!P0 SYNCS.PHASECHK.TRANS64 P0, [R21+URZ+0x40], R6 ;  /* 0x00004006150085a7 */ /* 0x000e64000800007f */
[----:B-1----:R-:W-:Y:S05]  /*7770*/  @!P0 BRA `(.L_x_125) ;  /* 0xfffffffc00f08947 */ /* 0x002fea000383ffff */
[----:B------:R-:W-:Y:S05]  /*7780*/  BRA `(.L_x_148) ;  /* 0xffffffec00e07947 */ /* 0x000fea000383ffff */
.L_x_133:
[----:B------:R-:W-:Y:S01]  /*7790*/  BSSY B0, `(.L_x_149) ;  /* 0x0000006000007945 */ /* 0x000fe20003800000 */
[----:B------:R-:W-:-:S07]  /*77a0*/  IMAD.MOV.U32 R15, RZ, RZ, -0x1 ;  /* 0xffffffffff0f7424 */ /* 0x000fce00078e00ff */
[----:B------:R-:W-:Y:S05]  /*77b0*/  WARPSYNC.COLLECTIVE R15, `(.L_x_150) ;  /* 0x000000000f0c7348 */ /* 0x000fea0003c00000 */
[----:B------:R-:W-:Y:S02]  /*77c0*/  ELECT P6, UR62, PT ;  /* 0x00000000003e782f */ /* 0x000fe400038c0000 */
[----:B------:R-:W-:Y:S01]  /*77d0*/  MOV R14, UR62 ;  /* 0x0000003e000e7c02 */ /* 0x000fe20008000f00 */
[----:B------:R-:W-:Y:S10]  /*77e0*/  ENDCOLLECTIVE ;  /* 0x000000000000791b */ /* 0x000ff40003800000 */
.L_x_150:
[----:B------:R-:W-:Y:S05]  /*77f0*/  BSYNC B0 ;  /* 0x0000000000007941 */ /* 0x000fea0003800000 */
.L_x_149:
[----:B------:R-:W-:Y:S05]  /*7800*/  BRA `(.L_x_151) ;  /* 0xfffffff8003c7947 */ /* 0x000fea000383ffff */
.L_x_137:
[----:B0-----:R0:W1:Y:S02]  /*7810*/  SYNCS.PHASECHK.TRANS64.TRYWAIT P0, [R7+URZ], R2 ;  /* 0x00000002070075a7 */ /* 0x001064000800017f */
[----:B-1----:R-:W-:Y:S05]  /*7820*/  @!P0 NANOSLEEP.SYNCS 0x989680 ;  /* 0x009896800000895d */ /* 0x002fea0003900000 */
[----:B------:R-:W1:Y:S02]  /*7830*/  @!P0 SYNCS.PHASECHK.TRANS64 P0, [R7+URZ], R2 ;  /* 0x00000002070085a7 */ /* 0x000e64000800007f */
[----:B-1----:R-:W-:Y:S05]  /*7840*/  @!P0 BRA `(.L_x_137) ;  /* 0xfffffffc00f08947 */ /* 0x002fea000383ffff */
[----:B------:R-:W-:Y:S05]  /*7850*/  BRA `(.L_x_152) ;  /* 0xfffffff8007c7947 */ /* 0x000fea000383ffff */
.L_x_138:
[----:B0-----:R0:W1:Y:S02]  /*7860*/  SYNCS.PHASECHK.TRANS64.TRYWAIT P0, [R6+URZ], R3 ;  /* 0x00000003060075a7 */ /* 0x001064000800017f */
[----:B-1----:R-:W-:Y:S05]  /*7870*/  @!P0 NANOSLEEP.SYNCS 0x989680 ;  /* 0x009896800000895d */ /* 0x002fea0003900000 */
[----:B------:R-:W1:Y:S02]  /*7880*/  @!P0 SYNCS.PHASECHK.TRANS64 P0, [R6+URZ], R3 ;  /* 0x00000003060085a7 */ /* 0x000e64000800007f */
[----:B-1----:R-:W-:Y:S05]  /*7890*/  @!P0 BRA `(.L_x_138) ;  /* 0xfffffffc00f08947 */ /* 0x002fea000383ffff */
[----:B------:R-:W-:Y:S05]  /*78a0*/  BRA `(.L_x_153) ;  /* 0xfffffff8008c7947 */ /* 0x000fea000383ffff */
.L_x_139:
[----:B0-----:R0:W1:Y:S02]  /*78b0*/  SYNCS.PHASECHK.TRANS64.TRYWAIT P0, [R7+URZ], R4 ;  /* 0x00000004070075a7 */ /* 0x001064000800017f */
[----:B-1----:R-:W-:Y:S05]  /*78c0*/  @!P0 NANOSLEEP.SYNCS 0x989680 ;  /* 0x009896800000895d */ /* 0x002fea0003900000 */
[----:B------:R-:W1:Y:S02]  /*78d0*/  @!P0 SYNCS.PHASECHK.TRANS64 P0, [R7+URZ], R4 ;  /* 0x00000004070085a7 */ /* 0x000e64000800007f */
[----:B-1----:R-:W-:Y:S05]  /*78e0*/  @!P0 BRA `(.L_x_139) ;  /* 0xfffffffc00f08947 */ /* 0x002fea000383ffff */
[----:B------:R-:W-:Y:S05]  /*78f0*/  BRA `(.L_x_154) ;  /* 0xfffffff8009c7947 */ /* 0x000fea000383ffff */
.L_x_140:
[----:B0-----:R0:W1:Y:S02]  /*7900*/  SYNCS.PHASECHK.TRANS64.TRYWAIT P0, [R6+URZ], R3 ;  /* 0x00000003060075a7 */ /* 0x001064000800017f */
[----:B-1----:R-:W-:Y:S05]  /*7910*/  @!P0 NANOSLEEP.SYNCS 0x989680 ;  /* 0x009896800000895d */ /* 0x002fea0003900000 */
[----:B------:R-:W1:Y:S02]  /*7920*/  @!P0 SYNCS.PHASECHK.TRANS64 P0, [R6+URZ], R3 ;  /* 0x00000003060085a7 */ /* 0x000e64000800007f */
[----:B-1----:R-:W-:Y:S05]  /*7930*/  @!P0 BRA `(.L_x_140) ;  /* 0xfffffffc00f08947 */ /* 0x002fea000383ffff */
[----:B------:R-:W-:Y:S05]  /*7940*/  BRA `(.L_x_155) ;  /* 0xfffffff800ac7947 */ /* 0x000fea000383ffff */
.L_x_141:
[----:B0-----:R0:W1:Y:S02]  /*7950*/  SYNCS.PHASECHK.TRANS64.TRYWAIT P0, [R7+URZ], R4 ;  /* 0x00000004070075a7 */ /* 0x001064000800017f */
[----:B-1----:R-:W-:Y:S05]  /*7960*/  @!P0 NANOSLEEP.SYNCS 0x989680 ;  /* 0x009896800000895d */ /* 0x002fea0003900000 */
[----:B------:R-:W1:Y:S02]  /*7970*/  @!P0 SYNCS.PHASECHK.TRANS64 P0, [R7+URZ], R4 ;  /* 0x00000004070085a7 */ /* 0x000e64000800007f */
[----:B-1----:R-:W-:Y:S05]  /*7980*/  @!P0 BRA `(.L_x_141) ;  /* 0xfffffffc00f08947 */ /* 0x002fea000383ffff */
[----:B------:R-:W-:Y:S05]  /*7990*/  BRA `(.L_x_156) ;  /* 0xfffffff800bc7947 */ /* 0x000fea000383ffff */
.L_x_142:
[----:B0-----:R0:W1:Y:S02]  /*79a0*/  SYNCS.PHASECHK.TRANS64.TRYWAIT P0, [R6+URZ], R3 ;  /* 0x00000003060075a7 */ /* 0x001064000800017f */
[----:B-1----:R-:W-:Y:S05]  /*79b0*/  @!P0 NANOSLEEP.SYNCS 0x989680 ;  /* 0x009896800000895d */ /* 0x002fea0003900000 */
[----:B------:R-:W1:Y:S02]  /*79c0*/  @!P0 SYNCS.PHASECHK.TRANS64 P0, [R6+URZ], R3 ;  /* 0x00000003060085a7 */ /* 0x000e64000800007f */
[----:B-1----:R-:W-:Y:S05]  /*79d0*/  @!P0 BRA `(.L_x_142) ;  /* 0xfffffffc00f08947 */ /* 0x002fea000383ffff */
[----:B------:R-:W-:Y:S05]  /*79e0*/  BRA `(.L_x_157) ;  /* 0xfffffff800cc7947 */ /* 0x000fea000383ffff */
.L_x_143:
[----:B-1----:R1:W2:Y:S02]  /*79f0*/  SYNCS.PHASECHK.TRANS64.TRYWAIT P0, [R7+URZ], R4 ;  /* 0x00000004070075a7 */ /* 0x0022a4000800017f */
[----:B--2---:R-:W-:Y:S05]  /*7a00*/  @!P0 NANOSLEEP.SYNCS 0x989680 ;  /* 0x009896800000895d */ /* 0x004fea0003900000 */
[----:B------:R-:W2:Y:S02]  /*7a10*/  @!P0 SYNCS.PHASECHK.TRANS64 P0, [R7+URZ], R4 ;  /* 0x00000004070085a7 */ /* 0x000ea4000800007f */
[----:B--2---:R-:W-:Y:S05]  /*7a20*/  @!P0 BRA `(.L_x_143) ;  /* 0xfffffffc00f08947 */ /* 0x004fea000383ffff */
[----:B------:R-:W-:Y:S05]  /*7a30*/  BRA `(.L_x_158) ;  /* 0xfffffff800d47947 */ /* 0x000fea000383ffff */
.L_x_159:
[----:B------:R-:W-:-:S00]  /*7a40*/  BRA `(.L_x_159) ;  /* 0xfffffffc00fc7947 */ /* 0x000fc0000383ffff */
[----:B------:R-:W-:-:S00]  /*7a50*/  NOP ;  /* 0x0000000000007918 */ /* 0x000fc00000000000 */
        /* <DEDUP_REMOVED lines=10> */
.L_x_160:


//--------------------- .nv.global.init           --------------------------
	.section	.nv.global.init,"aw",@progbits
.nv.global.init:
	.type		$str$22,@object
	.size		$str$22,($str$23 - $str$22)
$str$22:
        /*0000*/ 	.byte	0x6b, 0x5f, 0x74, 0x69, 0x6c, 0x65, 0x5f, 0x63, 0x6f, 0x75, 0x6e, 0x74, 0x20, 0x3e, 0x3d, 0x20
        /*0010*/ 	.byte	0x31, 0x00
	.type		$str$23,@object
	.size		$str$23,(__unnamed_1 - $str$23)
$str$23:
        /*0012*/ 	.byte	0x2f, 0x74, 0x6d, 0x70, 0x2f, 0x63, 0x75, 0x74, 0x6c, 0x61, 0x73, 0x73, 0x5f, 0x73, 0x77, 0x65
        /*0022*/ 	.byte	0x65, 0x70, 0x5f, 0x73, 0x72, 0x63, 0x2f, 0x69, 0x6e, 0x63, 0x6c, 0x75, 0x64, 0x65, 0x2f, 0x63
        /*0032*/ 	.byte	0x75, 0x74, 0x6c, 0x61, 0x73, 0x73, 0x2f, 0x67, 0x65, 0x6d, 0x6d, 0x2f, 0x63, 0x6f, 0x6c, 0x6c
        /*0042*/ 	.byte	0x65, 0x63, 0x74, 0x69, 0x76, 0x65, 0x2f, 0x73, 0x6d, 0x39, 0x30, 0x5f, 0x6d, 0x6d, 0x61, 0x5f
        /*0052*/ 	.byte	0x74, 0x6d, 0x61, 0x5f, 0x67, 0x6d, 0x6d, 0x61, 0x5f, 0x73, 0x73, 0x5f, 0x77, 0x61, 0x72, 0x70
        /*0062*/ 	.byte	0x73, 0x70, 0x65, 0x63, 0x69, 0x61, 0x6c, 0x69, 0x7a, 0x65, 0x64, 0x2e, 0x68, 0x70, 0x70, 0x00
	.type		__unnamed_1,@object
	.size		__unnamed_1,(.L_0 - __unnamed_1)
__unnamed_1:
        /*0072*/ 	.byte	0x76, 0x6f, 0x69, 0x64, 0x20, 0x63, 0x75, 0x74, 0x6c, 0x61, 0x73, 0x73, 0x3a, 0x3a, 0x67, 0x65
        /* <DEDUP_REMOVED lines=180> */
        /*0bc2*/ 	.byte	0x5d, 0x00
.L_0:


//--------------------- .nv.shared._ZN7cutlass13device_kernelINS_4gemm6kernel13GemmUniversalIN4cute5tupleIJiiiiEEENS1_10collective13CollectiveMmaINS1_34MainloopSm90TmaGmmaWarpSpecializedILi8ENS5_IJNS4_1CILi2EEENSA_ILi1EEESC_EEENS1_35KernelTmaWarpSpecializedCooperativeEEENS5_IJNSA_ILi128EEENSA_ILi80EEENSA_ILi64EEEEEENS_6half_tENS5_IJlSC_lEEESK_SL_NS4_8TiledMMAINS4_8MMA_AtomIJNS4_4SM904GMMA25MMA_64x16x16_F32F16F16_SSILNSP_5MajorE0ELSR_0ELNSP_7ScaleInE1ELSS_1EEEEEENS4_6LayoutISD_NS5_IJSC_NSA_ILi0EEESW_EEEEENS5_IJNS4_10UnderscoreESZ_SZ_EEEEENS4_13SM90_TMA_LOADENS4_14ComposedLayoutINS4_7SwizzleILi3ELi4ELi3EEENS4_18smem_ptr_flag_bitsILi16EEENSV_INS5_IJNSA_ILi8EEESI_EEENS5_IJSI_SC_EEEEEEEvNS4_8identityENS4_23SM90_TMA_LOAD_MULTICASTES1C_vS1D_EENS_8epilogue10collective6detail29Sm90TmaWarpSpecializedAdapterINS1H_15DefaultEpilogueISK_SL_SL_NS1G_6thread17LinearCombinationISK_Li1EffLNS1L_9ScaleType4KindE0ELNS_15FloatRoundStyleE2ESK_EENS1_15EpilogueDefaultEEEEEvvEEEEvNT_6ParamsE --------------------------
	.section	.nv.shared._ZN7cutlass13device_kernelINS_4gemm6kernel13GemmUniversalIN4cute5tupleIJiiiiEEENS1_10collective13CollectiveMmaINS1_34MainloopSm90TmaGmmaWarpSpecializedILi8ENS5_IJNS4_1CILi2EEENSA_ILi1EEESC_EEENS1_35KernelTmaWarpSpecializedCooperativeEEENS5_IJNSA_ILi128EEENSA_ILi80EEENSA_ILi64EEEEEENS_6half_tENS5_IJlSC_lEEESK_SL_NS4_8TiledMMAINS4_8MMA_AtomIJNS4_4SM904GMMA25MMA_64x16x16_F32F16F16_SSILNSP_5MajorE0ELSR_0ELNSP_7ScaleInE1ELSS_1EEEEEENS4_6LayoutISD_NS5_IJSC_NSA_ILi0EEESW_EEEEENS5_IJNS4_10UnderscoreESZ_SZ_EEEEENS4_13SM90_TMA_LOADENS4_14ComposedLayoutINS4_7SwizzleILi3ELi4ELi3EEENS4_18smem_ptr_flag_bitsILi16EEENSV_INS5_IJNSA_ILi8EEESI_EEENS5_IJSI_SC_EEEEEEEvNS4_8identityENS4_23SM90_TMA_LOAD_MULTICASTES1C_vS1D_EENS_8epilogue10collective6detail29Sm90TmaWarpSpecializedAdapterINS1H_15DefaultEpilogueISK_SL_SL_NS1G_6thread17LinearCombinationISK_Li1EffLNS1L_9ScaleType4KindE0ELNS_15FloatRoundStyleE2ESK_EENS1_15EpilogueDefaultEEEEEvvEEEEvNT_6ParamsE,"aw",@nobits
	.sectionflags	@""
	.align	16
	.zero		1024


//--------------------- .nv.shared.reserved.0     --------------------------
	.section	.nv.shared.reserved.0,"aw",@nobits
	.weak		__nv_reservedSMEM_offset_0_alias
	.size		__nv_reservedSMEM_offset_0_alias, 0, 0
	.other		__nv_reservedSMEM_offset_0_alias,@"STO_CUDA_RESERVED_SHARED STV_DEFAULT"
__nv_reservedSMEM_offset_0_alias:
	.zero		0


//--------------------- .nv.global                --------------------------
	.section	.nv.global,"aw",@nobits
.nv.global:
	.type		_ZN39_INTERNAL_254a9914_4_k_cu_7d5bf2eb_99834cute1_E,@object
	.size		_ZN39_INTERNAL_254a9914_4_k_cu_7d5bf2eb_99834cute1_E,(_ZN39_INTERNAL_254a9914_4_k_cu_7d5bf2eb_99834cuda3std3__45__cpo6cbeginE - _ZN39_INTERNAL_254a9914_4_k_cu_7d5bf2eb_99834cute1_E)
_ZN39_INTERNAL_254a9914_4_k_cu_7d5bf2eb_99834cute1_E:
	.zero		1
	.type		_ZN39_INTERNAL_254a9914_4_k_cu_7d5bf2eb_99834cuda3std3__45__cpo6cbeginE,@object
	.size		_ZN39_INTERNAL_254a9914_4_k_cu_7d5bf2eb_99834cuda3std3__45__cpo6cbeginE,(_ZN39_INTERNAL_254a9914_4_k_cu_7d5bf2eb_99834cuda3std3__48in_placeE - _ZN39_INTERNAL_254a9914_4_k_cu_7d5bf2eb_99834cuda3std3__45__cpo6cbeginE)
_ZN39_INTERNAL_254a9914_4_k_cu_7d5bf2eb_99834cuda3std3__45__cpo6cbeginE:
	.zero		1
	.type		_ZN39_INTERNAL_254a9914_4_k_cu_7d5bf2eb_99834cuda3std3__48in_placeE,@object
	.size		_ZN39_INTERNAL_254a9914_4_k_cu_7d5bf2eb_99834cuda3std3__48in_placeE,(_ZN39_INTERNAL_254a9914_4_k_cu_7d5bf2eb_99834cuda3std6ranges3__45__cpo9iter_moveE - _ZN39_INTERNAL_254a9914_4_k_cu_7d5bf2eb_99834cuda3std3__48in_placeE)
_ZN39_INTERNAL_254a9914_4_k_cu_7d5bf2eb_99834cuda3std3__48in_placeE:
	.zero		1
	.type		_ZN39_INTERNAL_254a9914_4_k_cu_7d5bf2eb_99834cuda3std6ranges3__45__cpo9iter_moveE,@object
	.size		_ZN39_INTERNAL_254a9914_4_k_cu_7d5bf2eb_99834cuda3std6ranges3__45__cpo9iter_moveE,(_ZN39_INTERNAL_254a9914_4_k_cu_7d5bf2eb_99834cuda3std3__45__cpo5beginE - _ZN39_INTERNAL_254a9914_4_k_cu_7d5bf2eb_99834cuda3std6ranges3__45__cpo9iter_moveE)
_ZN39_INTERNAL_254a9914_4_k_cu_7d5bf2eb_99834cuda3std6ranges3__45__cpo9iter_moveE:
	.zero		1
	.type		_ZN39_INTERNAL_254a9914_4_k_cu_7d5bf2eb_99834cuda3std3__45__cpo5beginE,@object
	.size		_ZN39_INTERNAL_254a9914_4_k_cu_7d5bf2eb_99834cuda3std3__45__cpo5beginE,(_ZN39_INTERNAL_254a9914_4_k_cu_7d5bf2eb_99834cuda3std3__441_GLOBAL__N__254a9914_4_k_cu_7d5bf2eb_99836ignoreE - _ZN39_INTERNAL_254a9914_4_k_cu_7d5bf2eb_99834cuda3std3__45__cpo5beginE)
_ZN39_INTERNAL_254a9914_4_k_cu_7d5bf2eb_99834cuda3std3__45__cpo5beginE:
	.zero		1
	.type		_ZN39_INTERNAL_254a9914_4_k_cu_7d5bf2eb_99834cuda3std3__441_GLOBAL__N__254a9914_4_k_cu_7d5bf2eb_99836ignoreE,@object
	.size		_ZN39_INTERNAL_254a9914_4_k_cu_7d5bf2eb_99834cuda3std3__441_GLOBAL__N__254a9914_4_k_cu_7d5bf2eb_99836ignoreE,(_ZN39_INTERNAL_254a9914_4_k_cu_7d5bf2eb_99834cute7productE - _ZN39_INTERNAL_254a9914_4_k_cu_7d5bf2eb_99834cuda3std3__441_GLOBAL__N__254a9914_4_k_cu_7d5bf2eb_99836ignoreE)
_ZN39_INTERNAL_254a9914_4_k_cu_7d5bf2eb_99834cuda3std3__441_GLOBAL__N__254a9914_4_k_cu_7d5bf2eb_99836ignoreE:
	.zero		1
	.type		_ZN39_INTERNAL_254a9914_4_k_cu_7d5bf2eb_99834cute7productE,@object
	.size		_ZN39_INTERNAL_254a9914_4_k_cu_7d5bf2eb_99834cute7productE,(_ZN39_INTERNAL_254a9914_4_k_cu_7d5bf2eb_99834cuda3std3__45__cpo3endE - _ZN39_INTERNAL_254a9914_4_k_cu_7d5bf2eb_99834cute7productE)
_ZN39_INTERNAL_254a9914_4_k_cu_7d5bf2eb_99834cute7productE:
	.zero		1
	.type		_ZN39_INTERNAL_254a9914_4_k_cu_7d5bf2eb_99834cuda3std3__45__cpo3endE,@object
	.size		_ZN39_INTERNAL_254a9914_4_k_cu_7d5bf2eb_99834cuda3std3__45__cpo3endE,(_ZN39_INTERNAL_254a9914_4_k_cu_7d5bf2eb_99834cuda3std3__419piecewise_constructE - _ZN39_INTERNAL_254a9914_4_k_cu_7d5bf2eb_99834cuda3std3__45__cpo3endE)
_ZN39_INTERNAL_254a9914_4_k_cu_7d5bf2eb_99834cuda3std3__45__cpo3endE:
	.zero		1
	.type		_ZN39_INTERNAL_254a9914_4_k_cu_7d5bf2eb_99834cuda3std3__419piecewise_constructE,@object
	.size		_ZN39_INTERNAL_254a9914_4_k_cu_7d5bf2eb_99834cuda3std3__419piecewise_constructE,(_ZN39_INTERNAL_254a9914_4_k_cu_7d5bf2eb_99834cuda3std3__45__cpo4cendE - _ZN39_INTERNAL_254a9914_4_k_cu_7d5bf2eb_99834cuda3std3__419piecewise_constructE)
_ZN39_INTERNAL_254a9914_4_k_cu_7d5bf2eb_99834cuda3std3__419piecewise_constructE:
	.zero		1
	.type		_ZN39_INTERNAL_254a9914_4_k_cu_7d5bf2eb_99834cuda3std3__45__cpo4cendE,@object
	.size		_ZN39_INTERNAL_254a9914_4_k_cu_7d5bf2eb_99834cuda3std3__45__cpo4cendE,(_ZN39_INTERNAL_254a9914_4_k_cu_7d5bf2eb_99834cuda3std6ranges3__45__cpo4swapE - _ZN39_INTERNAL_254a9914_4_k_cu_7d5bf2eb_99834cuda3std3__45__cpo4cendE)
_ZN39_INTERNAL_254a9914_4_k_cu_7d5bf2eb_99834cuda3std3__45__cpo4cendE:
	.zero		1
	.type		_ZN39_INTERNAL_254a9914_4_k_cu_7d5bf2eb_99834cuda3std6ranges3__45__cpo4swapE,@object
	.size		_ZN39_INTERNAL_254a9914_4_k_cu_7d5bf2eb_99834cuda3std6ranges3__45__cpo4swapE,(.L_8 - _ZN39_INTERNAL_254a9914_4_k_cu_7d5bf2eb_99834cuda3std6ranges3__45__cpo4swapE)
_ZN39_INTERNAL_254a9914_4_k_cu_7d5bf2eb_99834cuda3std6ranges3__45__cpo4swapE:
	.zero		1
.L_8:


//--------------------- .nv.constant0._ZN7cutlass13device_kernelINS_4gemm6kernel13GemmUniversalIN4cute5tupleIJiiiiEEENS1_10collective13CollectiveMmaINS1_34MainloopSm90TmaGmmaWarpSpecializedILi8ENS5_IJNS4_1CILi2EEENSA_ILi1EEESC_EEENS1_35KernelTmaWarpSpecializedCooperativeEEENS5_IJNSA_ILi128EEENSA_ILi80EEENSA_ILi64EEEEEENS_6half_tENS5_IJlSC_lEEESK_SL_NS4_8TiledMMAINS4_8MMA_AtomIJNS4_4SM904GMMA25MMA_64x16x16_F32F16F16_SSILNSP_5MajorE0ELSR_0ELNSP_7ScaleInE1ELSS_1EEEEEENS4_6LayoutISD_NS5_IJSC_NSA_ILi0EEESW_EEEEENS5_IJNS4_10UnderscoreESZ_SZ_EEEEENS4_13SM90_TMA_LOADENS4_14ComposedLayoutINS4_7SwizzleILi3ELi4ELi3EEENS4_18smem_ptr_flag_bitsILi16EEENSV_INS5_IJNSA_ILi8EEESI_EEENS5_IJSI_SC_EEEEEEEvNS4_8identityENS4_23SM90_TMA_LOAD_MULTICASTES1C_vS1D_EENS_8epilogue10collective6detail29Sm90TmaWarpSpecializedAdapterINS1H_15DefaultEpilogueISK_SL_SL_NS1G_6thread17LinearCombinationISK_Li1EffLNS1L_9ScaleType4KindE0ELNS_15FloatRoundStyleE2ESK_EENS1_15EpilogueDefaultEEEEEvvEEEEvNT_6ParamsE --------------------------
	.section	.nv.constant0._ZN7cutlass13device_kernelINS_4gemm6kernel13GemmUniversalIN4cute5tupleIJiiiiEEENS1_10collective13CollectiveMmaINS1_34MainloopSm90TmaGmmaWarpSpecializedILi8ENS5_IJNS4_1CILi2EEENSA_ILi1EEESC_EEENS1_35KernelTmaWarpSpecializedCooperativeEEENS5_IJNSA_ILi128EEENSA_ILi80EEENSA_ILi64EEEEEENS_6half_tENS5_IJlSC_lEEESK_SL_NS4_8TiledMMAINS4_8MMA_AtomIJNS4_4SM904GMMA25MMA_64x16x16_F32F16F16_SSILNSP_5MajorE0ELSR_0ELNSP_7ScaleInE1ELSS_1EEEEEENS4_6LayoutISD_NS5_IJSC_NSA_ILi0EEESW_EEEEENS5_IJNS4_10UnderscoreESZ_SZ_EEEEENS4_13SM90_TMA_LOADENS4_14ComposedLayoutINS4_7SwizzleILi3ELi4ELi3EEENS4_18smem_ptr_flag_bitsILi16EEENSV_INS5_IJNSA_ILi8EEESI_EEENS5_IJSI_SC_EEEEEEEvNS4_8identityENS4_23SM90_TMA_LOAD_MULTICASTES1C_vS1D_EENS_8epilogue10collective6detail29Sm90TmaWarpSpecializedAdapterINS1H_15DefaultEpilogueISK_SL_SL_NS1G_6thread17LinearCombinationISK_Li1EffLNS1L_9ScaleType4KindE0ELNS_15FloatRoundStyleE2ESK_EENS1_15EpilogueDefaultEEEEEvvEEEEvNT_6ParamsE,"a",@progbits
	.sectionflags	@""
	.align	4
.nv.constant0._ZN7cutlass13device_kernelINS_4gemm6kernel13GemmUniversalIN4cute5tupleIJiiiiEEENS1_10collective13CollectiveMmaINS1_34MainloopSm90TmaGmmaWarpSpecializedILi8ENS5_IJNS4_1CILi2EEENSA_ILi1EEESC_EEENS1_35KernelTmaWarpSpecializedCooperativeEEENS5_IJNSA_ILi128EEENSA_ILi80EEENSA_ILi64EEEEEENS_6half_tENS5_IJlSC_lEEESK_SL_NS4_8TiledMMAINS4_8MMA_AtomIJNS4_4SM904GMMA25MMA_64x16x16_F32F16F16_SSILNSP_5MajorE0ELSR_0ELNSP_7ScaleInE1ELSS_1EEEEEENS4_6LayoutISD_NS5_IJSC_NSA_ILi0EEESW_EEEEENS5_IJNS4_10UnderscoreESZ_SZ_EEEEENS4_13SM90_TMA_LOADENS4_14ComposedLayoutINS4_7SwizzleILi3ELi4ELi3EEENS4_18smem_ptr_flag_bitsILi16EEENSV_INS5_IJNSA_ILi8EEESI_EEENS5_IJSI_SC_EEEEEEEvNS4_8identityENS4_23SM90_TMA_LOAD_MULTICASTES1C_vS1D_EENS_8epilogue10collective6detail29Sm90TmaWarpSpecializedAdapterINS1H_15DefaultEpilogueISK_SL_SL_NS1G_6thread17LinearCombinationISK_Li1EffLNS1L_9ScaleType4KindE0ELNS_15FloatRoundStyleE2ESK_EENS1_15EpilogueDefaultEEEEEvvEEEEvNT_6ParamsE:
	.zero		1664


//--------------------- SYMBOLS --------------------------

	.type		.nv.reservedSmem.offset0,@object
	.size		.nv.reservedSmem.offset0,0x4
	.type		__assertfail,@function
